//
// Generated by NVIDIA NVVM Compiler
//
// Compiler Build ID: CL-36424714
// Cuda compilation tools, release 13.0, V13.0.88
// Based on NVVM 20.0.0
//

.version 9.0
.target sm_100
.address_size 64

	// .globl	_Z20monte_carlo_simulatePfS_ii
.global .align 4 .b8 precalc_xorwow_matrix[102400];
.global .align 4 .b8 precalc_xorwow_offset_matrix[102400];
.global .align 4 .b8 mrg32k3aM1[2304];
.global .align 4 .b8 mrg32k3aM2[2304];
.global .align 4 .b8 mrg32k3aM1SubSeq[2016];
.global .align 4 .b8 mrg32k3aM2SubSeq[2016];
.global .align 4 .b8 mrg32k3aM1Seq[2304];
.global .align 4 .b8 mrg32k3aM2Seq[2304];
.const .align 8 .b8 __cr_lgamma_table[72];

.visible .entry _Z20monte_carlo_simulatePfS_ii(
	.param .u64 .ptr .align 1 _Z20monte_carlo_simulatePfS_ii_param_0,
	.param .u64 .ptr .align 1 _Z20monte_carlo_simulatePfS_ii_param_1,
	.param .u32 _Z20monte_carlo_simulatePfS_ii_param_2,
	.param .u32 _Z20monte_carlo_simulatePfS_ii_param_3
)
{
	.local .align 8 .b8 	__local_depot0[48];
	.reg .b64 	%SP;
	.reg .b64 	%SPL;
	.reg .pred 	%p<75>;
	.reg .b32 	%r<1279>;
	.reg .b32 	%f<77>;
	.reg .b64 	%rd<31>;

	mov.u64 	%SPL, __local_depot0;
	ld.param.u64 	%rd10, [_Z20monte_carlo_simulatePfS_ii_param_0];
	ld.param.u64 	%rd11, [_Z20monte_carlo_simulatePfS_ii_param_1];
	ld.param.u32 	%r564, [_Z20monte_carlo_simulatePfS_ii_param_2];
	ld.param.u32 	%r563, [_Z20monte_carlo_simulatePfS_ii_param_3];
	mov.u32 	%r565, %ctaid.x;
	mov.u32 	%r566, %ntid.x;
	mov.u32 	%r567, %tid.x;
	mad.lo.s32 	%r1, %r565, %r566, %r567;
	setp.ge.s32 	%p1, %r1, %r564;
	@%p1 bra 	$L__BB0_123;
	add.u64 	%rd1, %SPL, 0;
	cvt.s64.s32 	%rd2, %r1;
	mov.b32 	%r998, 1593684748;
	mov.b32 	%r573, 832094735;
	st.local.v2.u32 	[%rd1], {%r573, %r998};
	mov.b32 	%r996, -123459836;
	mov.b32 	%r997, 1111207954;
	st.local.v2.u32 	[%rd1+8], {%r997, %r996};
	mov.b32 	%r994, 1476011280;
	mov.b32 	%r995, -589760388;
	st.local.v2.u32 	[%rd1+16], {%r995, %r994};
	setp.eq.s32 	%p2, %r1, 0;
	@%p2 bra 	$L__BB0_116;
	mov.b32 	%r981, 0;
	mov.b32 	%r998, 1593684748;
	mov.b32 	%r997, 1111207954;
	mov.b32 	%r996, -123459836;
	mov.b32 	%r995, -589760388;
	mov.b32 	%r994, 1476011280;
	mov.u64 	%rd14, precalc_xorwow_matrix;
	mov.u64 	%rd30, %rd2;
$L__BB0_3:
	mov.u64 	%rd3, %rd30;
	and.b64  	%rd4, %rd3, 3;
	setp.eq.s64 	%p3, %rd4, 0;
	@%p3 bra 	$L__BB0_115;
	mul.wide.u32 	%rd13, %r981, 3200;
	add.s64 	%rd5, %rd14, %rd13;
	mov.b32 	%r994, 0;
	mov.u32 	%r995, %r994;
	mov.u32 	%r996, %r994;
	mov.u32 	%r997, %r994;
	mov.u32 	%r998, %r994;
	mov.u32 	%r987, %r994;
$L__BB0_5:
	mul.wide.u32 	%rd15, %r987, 4;
	add.s64 	%rd16, %rd1, %rd15;
	ld.local.u32 	%r14, [%rd16+4];
	shl.b32 	%r15, %r987, 5;
	mov.b32 	%r993, 0;
$L__BB0_6:
	.pragma "nounroll";
	shr.u32 	%r582, %r14, %r993;
	and.b32  	%r583, %r582, 1;
	setp.eq.b32 	%p4, %r583, 1;
	not.pred 	%p5, %p4;
	add.s32 	%r584, %r15, %r993;
	mul.lo.s32 	%r585, %r584, 5;
	mul.wide.u32 	%rd17, %r585, 4;
	add.s64 	%rd6, %rd5, %rd17;
	@%p5 bra 	$L__BB0_8;
	ld.global.u32 	%r586, [%rd6];
	xor.b32  	%r998, %r998, %r586;
	ld.global.u32 	%r587, [%rd6+4];
	xor.b32  	%r997, %r997, %r587;
	ld.global.u32 	%r588, [%rd6+8];
	xor.b32  	%r996, %r996, %r588;
	ld.global.u32 	%r589, [%rd6+12];
	xor.b32  	%r995, %r995, %r589;
	ld.global.u32 	%r590, [%rd6+16];
	xor.b32  	%r994, %r994, %r590;
$L__BB0_8:
	and.b32  	%r592, %r582, 2;
	setp.eq.s32 	%p6, %r592, 0;
	@%p6 bra 	$L__BB0_10;
	ld.global.u32 	%r593, [%rd6+20];
	xor.b32  	%r998, %r998, %r593;
	ld.global.u32 	%r594, [%rd6+24];
	xor.b32  	%r997, %r997, %r594;
	ld.global.u32 	%r595, [%rd6+28];
	xor.b32  	%r996, %r996, %r595;
	ld.global.u32 	%r596, [%rd6+32];
	xor.b32  	%r995, %r995, %r596;
	ld.global.u32 	%r597, [%rd6+36];
	xor.b32  	%r994, %r994, %r597;
$L__BB0_10:
	and.b32  	%r599, %r582, 4;
	setp.eq.s32 	%p7, %r599, 0;
	@%p7 bra 	$L__BB0_12;
	ld.global.u32 	%r600, [%rd6+40];
	xor.b32  	%r998, %r998, %r600;
	ld.global.u32 	%r601, [%rd6+44];
	xor.b32  	%r997, %r997, %r601;
	ld.global.u32 	%r602, [%rd6+48];
	xor.b32  	%r996, %r996, %r602;
	ld.global.u32 	%r603, [%rd6+52];
	xor.b32  	%r995, %r995, %r603;
	ld.global.u32 	%r604, [%rd6+56];
	xor.b32  	%r994, %r994, %r604;
$L__BB0_12:
	and.b32  	%r606, %r582, 8;
	setp.eq.s32 	%p8, %r606, 0;
	@%p8 bra 	$L__BB0_14;
	ld.global.u32 	%r607, [%rd6+60];
	xor.b32  	%r998, %r998, %r607;
	ld.global.u32 	%r608, [%rd6+64];
	xor.b32  	%r997, %r997, %r608;
	ld.global.u32 	%r609, [%rd6+68];
	xor.b32  	%r996, %r996, %r609;
	ld.global.u32 	%r610, [%rd6+72];
	xor.b32  	%r995, %r995, %r610;
	ld.global.u32 	%r611, [%rd6+76];
	xor.b32  	%r994, %r994, %r611;
$L__BB0_14:
	and.b32  	%r613, %r582, 16;
	setp.eq.s32 	%p9, %r613, 0;
	@%p9 bra 	$L__BB0_16;
	ld.global.u32 	%r614, [%rd6+80];
	xor.b32  	%r998, %r998, %r614;
	ld.global.u32 	%r615, [%rd6+84];
	xor.b32  	%r997, %r997, %r615;
	ld.global.u32 	%r616, [%rd6+88];
	xor.b32  	%r996, %r996, %r616;
	ld.global.u32 	%r617, [%rd6+92];
	xor.b32  	%r995, %r995, %r617;
	ld.global.u32 	%r618, [%rd6+96];
	xor.b32  	%r994, %r994, %r618;
$L__BB0_16:
	and.b32  	%r620, %r582, 32;
	setp.eq.s32 	%p10, %r620, 0;
	@%p10 bra 	$L__BB0_18;
	ld.global.u32 	%r621, [%rd6+100];
	xor.b32  	%r998, %r998, %r621;
	ld.global.u32 	%r622, [%rd6+104];
	xor.b32  	%r997, %r997, %r622;
	ld.global.u32 	%r623, [%rd6+108];
	xor.b32  	%r996, %r996, %r623;
	ld.global.u32 	%r624, [%rd6+112];
	xor.b32  	%r995, %r995, %r624;
	ld.global.u32 	%r625, [%rd6+116];
	xor.b32  	%r994, %r994, %r625;
$L__BB0_18:
	and.b32  	%r627, %r582, 64;
	setp.eq.s32 	%p11, %r627, 0;
	@%p11 bra 	$L__BB0_20;
	ld.global.u32 	%r628, [%rd6+120];
	xor.b32  	%r998, %r998, %r628;
	ld.global.u32 	%r629, [%rd6+124];
	xor.b32  	%r997, %r997, %r629;
	ld.global.u32 	%r630, [%rd6+128];
	xor.b32  	%r996, %r996, %r630;
	ld.global.u32 	%r631, [%rd6+132];
	xor.b32  	%r995, %r995, %r631;
	ld.global.u32 	%r632, [%rd6+136];
	xor.b32  	%r994, %r994, %r632;
$L__BB0_20:
	and.b32  	%r634, %r582, 128;
	setp.eq.s32 	%p12, %r634, 0;
	@%p12 bra 	$L__BB0_22;
	ld.global.u32 	%r635, [%rd6+140];
	xor.b32  	%r998, %r998, %r635;
	ld.global.u32 	%r636, [%rd6+144];
	xor.b32  	%r997, %r997, %r636;
	ld.global.u32 	%r637, [%rd6+148];
	xor.b32  	%r996, %r996, %r637;
	ld.global.u32 	%r638, [%rd6+152];
	xor.b32  	%r995, %r995, %r638;
	ld.global.u32 	%r639, [%rd6+156];
	xor.b32  	%r994, %r994, %r639;
$L__BB0_22:
	and.b32  	%r641, %r582, 256;
	setp.eq.s32 	%p13, %r641, 0;
	@%p13 bra 	$L__BB0_24;
	ld.global.u32 	%r642, [%rd6+160];
	xor.b32  	%r998, %r998, %r642;
	ld.global.u32 	%r643, [%rd6+164];
	xor.b32  	%r997, %r997, %r643;
	ld.global.u32 	%r644, [%rd6+168];
	xor.b32  	%r996, %r996, %r644;
	ld.global.u32 	%r645, [%rd6+172];
	xor.b32  	%r995, %r995, %r645;
	ld.global.u32 	%r646, [%rd6+176];
	xor.b32  	%r994, %r994, %r646;
$L__BB0_24:
	and.b32  	%r648, %r582, 512;
	setp.eq.s32 	%p14, %r648, 0;
	@%p14 bra 	$L__BB0_26;
	ld.global.u32 	%r649, [%rd6+180];
	xor.b32  	%r998, %r998, %r649;
	ld.global.u32 	%r650, [%rd6+184];
	xor.b32  	%r997, %r997, %r650;
	ld.global.u32 	%r651, [%rd6+188];
	xor.b32  	%r996, %r996, %r651;
	ld.global.u32 	%r652, [%rd6+192];
	xor.b32  	%r995, %r995, %r652;
	ld.global.u32 	%r653, [%rd6+196];
	xor.b32  	%r994, %r994, %r653;
$L__BB0_26:
	and.b32  	%r655, %r582, 1024;
	setp.eq.s32 	%p15, %r655, 0;
	@%p15 bra 	$L__BB0_28;
	ld.global.u32 	%r656, [%rd6+200];
	xor.b32  	%r998, %r998, %r656;
	ld.global.u32 	%r657, [%rd6+204];
	xor.b32  	%r997, %r997, %r657;
	ld.global.u32 	%r658, [%rd6+208];
	xor.b32  	%r996, %r996, %r658;
	ld.global.u32 	%r659, [%rd6+212];
	xor.b32  	%r995, %r995, %r659;
	ld.global.u32 	%r660, [%rd6+216];
	xor.b32  	%r994, %r994, %r660;
$L__BB0_28:
	and.b32  	%r662, %r582, 2048;
	setp.eq.s32 	%p16, %r662, 0;
	@%p16 bra 	$L__BB0_30;
	ld.global.u32 	%r663, [%rd6+220];
	xor.b32  	%r998, %r998, %r663;
	ld.global.u32 	%r664, [%rd6+224];
	xor.b32  	%r997, %r997, %r664;
	ld.global.u32 	%r665, [%rd6+228];
	xor.b32  	%r996, %r996, %r665;
	ld.global.u32 	%r666, [%rd6+232];
	xor.b32  	%r995, %r995, %r666;
	ld.global.u32 	%r667, [%rd6+236];
	xor.b32  	%r994, %r994, %r667;
$L__BB0_30:
	and.b32  	%r669, %r582, 4096;
	setp.eq.s32 	%p17, %r669, 0;
	@%p17 bra 	$L__BB0_32;
	ld.global.u32 	%r670, [%rd6+240];
	xor.b32  	%r998, %r998, %r670;
	ld.global.u32 	%r671, [%rd6+244];
	xor.b32  	%r997, %r997, %r671;
	ld.global.u32 	%r672, [%rd6+248];
	xor.b32  	%r996, %r996, %r672;
	ld.global.u32 	%r673, [%rd6+252];
	xor.b32  	%r995, %r995, %r673;
	ld.global.u32 	%r674, [%rd6+256];
	xor.b32  	%r994, %r994, %r674;
$L__BB0_32:
	and.b32  	%r676, %r582, 8192;
	setp.eq.s32 	%p18, %r676, 0;
	@%p18 bra 	$L__BB0_34;
	ld.global.u32 	%r677, [%rd6+260];
	xor.b32  	%r998, %r998, %r677;
	ld.global.u32 	%r678, [%rd6+264];
	xor.b32  	%r997, %r997, %r678;
	ld.global.u32 	%r679, [%rd6+268];
	xor.b32  	%r996, %r996, %r679;
	ld.global.u32 	%r680, [%rd6+272];
	xor.b32  	%r995, %r995, %r680;
	ld.global.u32 	%r681, [%rd6+276];
	xor.b32  	%r994, %r994, %r681;
$L__BB0_34:
	and.b32  	%r683, %r582, 16384;
	setp.eq.s32 	%p19, %r683, 0;
	@%p19 bra 	$L__BB0_36;
	ld.global.u32 	%r684, [%rd6+280];
	xor.b32  	%r998, %r998, %r684;
	ld.global.u32 	%r685, [%rd6+284];
	xor.b32  	%r997, %r997, %r685;
	ld.global.u32 	%r686, [%rd6+288];
	xor.b32  	%r996, %r996, %r686;
	ld.global.u32 	%r687, [%rd6+292];
	xor.b32  	%r995, %r995, %r687;
	ld.global.u32 	%r688, [%rd6+296];
	xor.b32  	%r994, %r994, %r688;
$L__BB0_36:
	and.b32  	%r690, %r582, 32768;
	setp.eq.s32 	%p20, %r690, 0;
	@%p20 bra 	$L__BB0_38;
	ld.global.u32 	%r691, [%rd6+300];
	xor.b32  	%r998, %r998, %r691;
	ld.global.u32 	%r692, [%rd6+304];
	xor.b32  	%r997, %r997, %r692;
	ld.global.u32 	%r693, [%rd6+308];
	xor.b32  	%r996, %r996, %r693;
	ld.global.u32 	%r694, [%rd6+312];
	xor.b32  	%r995, %r995, %r694;
	ld.global.u32 	%r695, [%rd6+316];
	xor.b32  	%r994, %r994, %r695;
$L__BB0_38:
	add.s32 	%r993, %r993, 16;
	setp.ne.s32 	%p21, %r993, 32;
	@%p21 bra 	$L__BB0_6;
	mad.lo.s32 	%r696, %r987, -31, %r15;
	add.s32 	%r987, %r696, 1;
	setp.ne.s32 	%p22, %r987, 5;
	@%p22 bra 	$L__BB0_5;
	st.local.u32 	[%rd1+4], %r998;
	st.local.v2.u32 	[%rd1+8], {%r997, %r996};
	st.local.v2.u32 	[%rd1+16], {%r995, %r994};
	setp.eq.s64 	%p23, %rd4, 1;
	@%p23 bra 	$L__BB0_115;
	mov.b32 	%r994, 0;
	mov.u32 	%r995, %r994;
	mov.u32 	%r996, %r994;
	mov.u32 	%r997, %r994;
	mov.u32 	%r998, %r994;
	mov.u32 	%r1079, %r994;
$L__BB0_42:
	mul.wide.u32 	%rd18, %r1079, 4;
	add.s64 	%rd19, %rd1, %rd18;
	ld.local.u32 	%r190, [%rd19+4];
	shl.b32 	%r191, %r1079, 5;
	mov.b32 	%r1085, 0;
$L__BB0_43:
	.pragma "nounroll";
	shr.u32 	%r699, %r190, %r1085;
	and.b32  	%r700, %r699, 1;
	setp.eq.b32 	%p24, %r700, 1;
	not.pred 	%p25, %p24;
	add.s32 	%r701, %r191, %r1085;
	mul.lo.s32 	%r702, %r701, 5;
	mul.wide.u32 	%rd20, %r702, 4;
	add.s64 	%rd7, %rd5, %rd20;
	@%p25 bra 	$L__BB0_45;
	ld.global.u32 	%r703, [%rd7];
	xor.b32  	%r998, %r998, %r703;
	ld.global.u32 	%r704, [%rd7+4];
	xor.b32  	%r997, %r997, %r704;
	ld.global.u32 	%r705, [%rd7+8];
	xor.b32  	%r996, %r996, %r705;
	ld.global.u32 	%r706, [%rd7+12];
	xor.b32  	%r995, %r995, %r706;
	ld.global.u32 	%r707, [%rd7+16];
	xor.b32  	%r994, %r994, %r707;
$L__BB0_45:
	and.b32  	%r709, %r699, 2;
	setp.eq.s32 	%p26, %r709, 0;
	@%p26 bra 	$L__BB0_47;
	ld.global.u32 	%r710, [%rd7+20];
	xor.b32  	%r998, %r998, %r710;
	ld.global.u32 	%r711, [%rd7+24];
	xor.b32  	%r997, %r997, %r711;
	ld.global.u32 	%r712, [%rd7+28];
	xor.b32  	%r996, %r996, %r712;
	ld.global.u32 	%r713, [%rd7+32];
	xor.b32  	%r995, %r995, %r713;
	ld.global.u32 	%r714, [%rd7+36];
	xor.b32  	%r994, %r994, %r714;
$L__BB0_47:
	and.b32  	%r716, %r699, 4;
	setp.eq.s32 	%p27, %r716, 0;
	@%p27 bra 	$L__BB0_49;
	ld.global.u32 	%r717, [%rd7+40];
	xor.b32  	%r998, %r998, %r717;
	ld.global.u32 	%r718, [%rd7+44];
	xor.b32  	%r997, %r997, %r718;
	ld.global.u32 	%r719, [%rd7+48];
	xor.b32  	%r996, %r996, %r719;
	ld.global.u32 	%r720, [%rd7+52];
	xor.b32  	%r995, %r995, %r720;
	ld.global.u32 	%r721, [%rd7+56];
	xor.b32  	%r994, %r994, %r721;
$L__BB0_49:
	and.b32  	%r723, %r699, 8;
	setp.eq.s32 	%p28, %r723, 0;
	@%p28 bra 	$L__BB0_51;
	ld.global.u32 	%r724, [%rd7+60];
	xor.b32  	%r998, %r998, %r724;
	ld.global.u32 	%r725, [%rd7+64];
	xor.b32  	%r997, %r997, %r725;
	ld.global.u32 	%r726, [%rd7+68];
	xor.b32  	%r996, %r996, %r726;
	ld.global.u32 	%r727, [%rd7+72];
	xor.b32  	%r995, %r995, %r727;
	ld.global.u32 	%r728, [%rd7+76];
	xor.b32  	%r994, %r994, %r728;
$L__BB0_51:
	and.b32  	%r730, %r699, 16;
	setp.eq.s32 	%p29, %r730, 0;
	@%p29 bra 	$L__BB0_53;
	ld.global.u32 	%r731, [%rd7+80];
	xor.b32  	%r998, %r998, %r731;
	ld.global.u32 	%r732, [%rd7+84];
	xor.b32  	%r997, %r997, %r732;
	ld.global.u32 	%r733, [%rd7+88];
	xor.b32  	%r996, %r996, %r733;
	ld.global.u32 	%r734, [%rd7+92];
	xor.b32  	%r995, %r995, %r734;
	ld.global.u32 	%r735, [%rd7+96];
	xor.b32  	%r994, %r994, %r735;
$L__BB0_53:
	and.b32  	%r737, %r699, 32;
	setp.eq.s32 	%p30, %r737, 0;
	@%p30 bra 	$L__BB0_55;
	ld.global.u32 	%r738, [%rd7+100];
	xor.b32  	%r998, %r998, %r738;
	ld.global.u32 	%r739, [%rd7+104];
	xor.b32  	%r997, %r997, %r739;
	ld.global.u32 	%r740, [%rd7+108];
	xor.b32  	%r996, %r996, %r740;
	ld.global.u32 	%r741, [%rd7+112];
	xor.b32  	%r995, %r995, %r741;
	ld.global.u32 	%r742, [%rd7+116];
	xor.b32  	%r994, %r994, %r742;
$L__BB0_55:
	and.b32  	%r744, %r699, 64;
	setp.eq.s32 	%p31, %r744, 0;
	@%p31 bra 	$L__BB0_57;
	ld.global.u32 	%r745, [%rd7+120];
	xor.b32  	%r998, %r998, %r745;
	ld.global.u32 	%r746, [%rd7+124];
	xor.b32  	%r997, %r997, %r746;
	ld.global.u32 	%r747, [%rd7+128];
	xor.b32  	%r996, %r996, %r747;
	ld.global.u32 	%r748, [%rd7+132];
	xor.b32  	%r995, %r995, %r748;
	ld.global.u32 	%r749, [%rd7+136];
	xor.b32  	%r994, %r994, %r749;
$L__BB0_57:
	and.b32  	%r751, %r699, 128;
	setp.eq.s32 	%p32, %r751, 0;
	@%p32 bra 	$L__BB0_59;
	ld.global.u32 	%r752, [%rd7+140];
	xor.b32  	%r998, %r998, %r752;
	ld.global.u32 	%r753, [%rd7+144];
	xor.b32  	%r997, %r997, %r753;
	ld.global.u32 	%r754, [%rd7+148];
	xor.b32  	%r996, %r996, %r754;
	ld.global.u32 	%r755, [%rd7+152];
	xor.b32  	%r995, %r995, %r755;
	ld.global.u32 	%r756, [%rd7+156];
	xor.b32  	%r994, %r994, %r756;
$L__BB0_59:
	and.b32  	%r758, %r699, 256;
	setp.eq.s32 	%p33, %r758, 0;
	@%p33 bra 	$L__BB0_61;
	ld.global.u32 	%r759, [%rd7+160];
	xor.b32  	%r998, %r998, %r759;
	ld.global.u32 	%r760, [%rd7+164];
	xor.b32  	%r997, %r997, %r760;
	ld.global.u32 	%r761, [%rd7+168];
	xor.b32  	%r996, %r996, %r761;
	ld.global.u32 	%r762, [%rd7+172];
	xor.b32  	%r995, %r995, %r762;
	ld.global.u32 	%r763, [%rd7+176];
	xor.b32  	%r994, %r994, %r763;
$L__BB0_61:
	and.b32  	%r765, %r699, 512;
	setp.eq.s32 	%p34, %r765, 0;
	@%p34 bra 	$L__BB0_63;
	ld.global.u32 	%r766, [%rd7+180];
	xor.b32  	%r998, %r998, %r766;
	ld.global.u32 	%r767, [%rd7+184];
	xor.b32  	%r997, %r997, %r767;
	ld.global.u32 	%r768, [%rd7+188];
	xor.b32  	%r996, %r996, %r768;
	ld.global.u32 	%r769, [%rd7+192];
	xor.b32  	%r995, %r995, %r769;
	ld.global.u32 	%r770, [%rd7+196];
	xor.b32  	%r994, %r994, %r770;
$L__BB0_63:
	and.b32  	%r772, %r699, 1024;
	setp.eq.s32 	%p35, %r772, 0;
	@%p35 bra 	$L__BB0_65;
	ld.global.u32 	%r773, [%rd7+200];
	xor.b32  	%r998, %r998, %r773;
	ld.global.u32 	%r774, [%rd7+204];
	xor.b32  	%r997, %r997, %r774;
	ld.global.u32 	%r775, [%rd7+208];
	xor.b32  	%r996, %r996, %r775;
	ld.global.u32 	%r776, [%rd7+212];
	xor.b32  	%r995, %r995, %r776;
	ld.global.u32 	%r777, [%rd7+216];
	xor.b32  	%r994, %r994, %r777;
$L__BB0_65:
	and.b32  	%r779, %r699, 2048;
	setp.eq.s32 	%p36, %r779, 0;
	@%p36 bra 	$L__BB0_67;
	ld.global.u32 	%r780, [%rd7+220];
	xor.b32  	%r998, %r998, %r780;
	ld.global.u32 	%r781, [%rd7+224];
	xor.b32  	%r997, %r997, %r781;
	ld.global.u32 	%r782, [%rd7+228];
	xor.b32  	%r996, %r996, %r782;
	ld.global.u32 	%r783, [%rd7+232];
	xor.b32  	%r995, %r995, %r783;
	ld.global.u32 	%r784, [%rd7+236];
	xor.b32  	%r994, %r994, %r784;
$L__BB0_67:
	and.b32  	%r786, %r699, 4096;
	setp.eq.s32 	%p37, %r786, 0;
	@%p37 bra 	$L__BB0_69;
	ld.global.u32 	%r787, [%rd7+240];
	xor.b32  	%r998, %r998, %r787;
	ld.global.u32 	%r788, [%rd7+244];
	xor.b32  	%r997, %r997, %r788;
	ld.global.u32 	%r789, [%rd7+248];
	xor.b32  	%r996, %r996, %r789;
	ld.global.u32 	%r790, [%rd7+252];
	xor.b32  	%r995, %r995, %r790;
	ld.global.u32 	%r791, [%rd7+256];
	xor.b32  	%r994, %r994, %r791;
$L__BB0_69:
	and.b32  	%r793, %r699, 8192;
	setp.eq.s32 	%p38, %r793, 0;
	@%p38 bra 	$L__BB0_71;
	ld.global.u32 	%r794, [%rd7+260];
	xor.b32  	%r998, %r998, %r794;
	ld.global.u32 	%r795, [%rd7+264];
	xor.b32  	%r997, %r997, %r795;
	ld.global.u32 	%r796, [%rd7+268];
	xor.b32  	%r996, %r996, %r796;
	ld.global.u32 	%r797, [%rd7+272];
	xor.b32  	%r995, %r995, %r797;
	ld.global.u32 	%r798, [%rd7+276];
	xor.b32  	%r994, %r994, %r798;
$L__BB0_71:
	and.b32  	%r800, %r699, 16384;
	setp.eq.s32 	%p39, %r800, 0;
	@%p39 bra 	$L__BB0_73;
	ld.global.u32 	%r801, [%rd7+280];
	xor.b32  	%r998, %r998, %r801;
	ld.global.u32 	%r802, [%rd7+284];
	xor.b32  	%r997, %r997, %r802;
	ld.global.u32 	%r803, [%rd7+288];
	xor.b32  	%r996, %r996, %r803;
	ld.global.u32 	%r804, [%rd7+292];
	xor.b32  	%r995, %r995, %r804;
	ld.global.u32 	%r805, [%rd7+296];
	xor.b32  	%r994, %r994, %r805;
$L__BB0_73:
	and.b32  	%r807, %r699, 32768;
	setp.eq.s32 	%p40, %r807, 0;
	@%p40 bra 	$L__BB0_75;
	ld.global.u32 	%r808, [%rd7+300];
	xor.b32  	%r998, %r998, %r808;
	ld.global.u32 	%r809, [%rd7+304];
	xor.b32  	%r997, %r997, %r809;
	ld.global.u32 	%r810, [%rd7+308];
	xor.b32  	%r996, %r996, %r810;
	ld.global.u32 	%r811, [%rd7+312];
	xor.b32  	%r995, %r995, %r811;
	ld.global.u32 	%r812, [%rd7+316];
	xor.b32  	%r994, %r994, %r812;
$L__BB0_75:
	add.s32 	%r1085, %r1085, 16;
	setp.ne.s32 	%p41, %r1085, 32;
	@%p41 bra 	$L__BB0_43;
	mad.lo.s32 	%r813, %r1079, -31, %r191;
	add.s32 	%r1079, %r813, 1;
	setp.ne.s32 	%p42, %r1079, 5;
	@%p42 bra 	$L__BB0_42;
	st.local.u32 	[%rd1+4], %r998;
	st.local.v2.u32 	[%rd1+8], {%r997, %r996};
	st.local.v2.u32 	[%rd1+16], {%r995, %r994};
	setp.ne.s64 	%p43, %rd4, 3;
	@%p43 bra 	$L__BB0_115;
	mov.b32 	%r994, 0;
	mov.u32 	%r995, %r994;
	mov.u32 	%r996, %r994;
	mov.u32 	%r997, %r994;
	mov.u32 	%r998, %r994;
	mov.u32 	%r1171, %r994;
$L__BB0_79:
	mul.wide.u32 	%rd21, %r1171, 4;
	add.s64 	%rd22, %rd1, %rd21;
	ld.local.u32 	%r366, [%rd22+4];
	shl.b32 	%r367, %r1171, 5;
	mov.b32 	%r1177, 0;
$L__BB0_80:
	.pragma "nounroll";
	shr.u32 	%r816, %r366, %r1177;
	and.b32  	%r817, %r816, 1;
	setp.eq.b32 	%p44, %r817, 1;
	not.pred 	%p45, %p44;
	add.s32 	%r818, %r367, %r1177;
	mul.lo.s32 	%r819, %r818, 5;
	mul.wide.u32 	%rd23, %r819, 4;
	add.s64 	%rd8, %rd5, %rd23;
	@%p45 bra 	$L__BB0_82;
	ld.global.u32 	%r820, [%rd8];
	xor.b32  	%r998, %r998, %r820;
	ld.global.u32 	%r821, [%rd8+4];
	xor.b32  	%r997, %r997, %r821;
	ld.global.u32 	%r822, [%rd8+8];
	xor.b32  	%r996, %r996, %r822;
	ld.global.u32 	%r823, [%rd8+12];
	xor.b32  	%r995, %r995, %r823;
	ld.global.u32 	%r824, [%rd8+16];
	xor.b32  	%r994, %r994, %r824;
$L__BB0_82:
	and.b32  	%r826, %r816, 2;
	setp.eq.s32 	%p46, %r826, 0;
	@%p46 bra 	$L__BB0_84;
	ld.global.u32 	%r827, [%rd8+20];
	xor.b32  	%r998, %r998, %r827;
	ld.global.u32 	%r828, [%rd8+24];
	xor.b32  	%r997, %r997, %r828;
	ld.global.u32 	%r829, [%rd8+28];
	xor.b32  	%r996, %r996, %r829;
	ld.global.u32 	%r830, [%rd8+32];
	xor.b32  	%r995, %r995, %r830;
	ld.global.u32 	%r831, [%rd8+36];
	xor.b32  	%r994, %r994, %r831;
$L__BB0_84:
	and.b32  	%r833, %r816, 4;
	setp.eq.s32 	%p47, %r833, 0;
	@%p47 bra 	$L__BB0_86;
	ld.global.u32 	%r834, [%rd8+40];
	xor.b32  	%r998, %r998, %r834;
	ld.global.u32 	%r835, [%rd8+44];
	xor.b32  	%r997, %r997, %r835;
	ld.global.u32 	%r836, [%rd8+48];
	xor.b32  	%r996, %r996, %r836;
	ld.global.u32 	%r837, [%rd8+52];
	xor.b32  	%r995, %r995, %r837;
	ld.global.u32 	%r838, [%rd8+56];
	xor.b32  	%r994, %r994, %r838;
$L__BB0_86:
	and.b32  	%r840, %r816, 8;
	setp.eq.s32 	%p48, %r840, 0;
	@%p48 bra 	$L__BB0_88;
	ld.global.u32 	%r841, [%rd8+60];
	xor.b32  	%r998, %r998, %r841;
	ld.global.u32 	%r842, [%rd8+64];
	xor.b32  	%r997, %r997, %r842;
	ld.global.u32 	%r843, [%rd8+68];
	xor.b32  	%r996, %r996, %r843;
	ld.global.u32 	%r844, [%rd8+72];
	xor.b32  	%r995, %r995, %r844;
	ld.global.u32 	%r845, [%rd8+76];
	xor.b32  	%r994, %r994, %r845;
$L__BB0_88:
	and.b32  	%r847, %r816, 16;
	setp.eq.s32 	%p49, %r847, 0;
	@%p49 bra 	$L__BB0_90;
	ld.global.u32 	%r848, [%rd8+80];
	xor.b32  	%r998, %r998, %r848;
	ld.global.u32 	%r849, [%rd8+84];
	xor.b32  	%r997, %r997, %r849;
	ld.global.u32 	%r850, [%rd8+88];
	xor.b32  	%r996, %r996, %r850;
	ld.global.u32 	%r851, [%rd8+92];
	xor.b32  	%r995, %r995, %r851;
	ld.global.u32 	%r852, [%rd8+96];
	xor.b32  	%r994, %r994, %r852;
$L__BB0_90:
	and.b32  	%r854, %r816, 32;
	setp.eq.s32 	%p50, %r854, 0;
	@%p50 bra 	$L__BB0_92;
	ld.global.u32 	%r855, [%rd8+100];
	xor.b32  	%r998, %r998, %r855;
	ld.global.u32 	%r856, [%rd8+104];
	xor.b32  	%r997, %r997, %r856;
	ld.global.u32 	%r857, [%rd8+108];
	xor.b32  	%r996, %r996, %r857;
	ld.global.u32 	%r858, [%rd8+112];
	xor.b32  	%r995, %r995, %r858;
	ld.global.u32 	%r859, [%rd8+116];
	xor.b32  	%r994, %r994, %r859;
$L__BB0_92:
	and.b32  	%r861, %r816, 64;
	setp.eq.s32 	%p51, %r861, 0;
	@%p51 bra 	$L__BB0_94;
	ld.global.u32 	%r862, [%rd8+120];
	xor.b32  	%r998, %r998, %r862;
	ld.global.u32 	%r863, [%rd8+124];
	xor.b32  	%r997, %r997, %r863;
	ld.global.u32 	%r864, [%rd8+128];
	xor.b32  	%r996, %r996, %r864;
	ld.global.u32 	%r865, [%rd8+132];
	xor.b32  	%r995, %r995, %r865;
	ld.global.u32 	%r866, [%rd8+136];
	xor.b32  	%r994, %r994, %r866;
$L__BB0_94:
	and.b32  	%r868, %r816, 128;
	setp.eq.s32 	%p52, %r868, 0;
	@%p52 bra 	$L__BB0_96;
	ld.global.u32 	%r869, [%rd8+140];
	xor.b32  	%r998, %r998, %r869;
	ld.global.u32 	%r870, [%rd8+144];
	xor.b32  	%r997, %r997, %r870;
	ld.global.u32 	%r871, [%rd8+148];
	xor.b32  	%r996, %r996, %r871;
	ld.global.u32 	%r872, [%rd8+152];
	xor.b32  	%r995, %r995, %r872;
	ld.global.u32 	%r873, [%rd8+156];
	xor.b32  	%r994, %r994, %r873;
$L__BB0_96:
	and.b32  	%r875, %r816, 256;
	setp.eq.s32 	%p53, %r875, 0;
	@%p53 bra 	$L__BB0_98;
	ld.global.u32 	%r876, [%rd8+160];
	xor.b32  	%r998, %r998, %r876;
	ld.global.u32 	%r877, [%rd8+164];
	xor.b32  	%r997, %r997, %r877;
	ld.global.u32 	%r878, [%rd8+168];
	xor.b32  	%r996, %r996, %r878;
	ld.global.u32 	%r879, [%rd8+172];
	xor.b32  	%r995, %r995, %r879;
	ld.global.u32 	%r880, [%rd8+176];
	xor.b32  	%r994, %r994, %r880;
$L__BB0_98:
	and.b32  	%r882, %r816, 512;
	setp.eq.s32 	%p54, %r882, 0;
	@%p54 bra 	$L__BB0_100;
	ld.global.u32 	%r883, [%rd8+180];
	xor.b32  	%r998, %r998, %r883;
	ld.global.u32 	%r884, [%rd8+184];
	xor.b32  	%r997, %r997, %r884;
	ld.global.u32 	%r885, [%rd8+188];
	xor.b32  	%r996, %r996, %r885;
	ld.global.u32 	%r886, [%rd8+192];
	xor.b32  	%r995, %r995, %r886;
	ld.global.u32 	%r887, [%rd8+196];
	xor.b32  	%r994, %r994, %r887;
$L__BB0_100:
	and.b32  	%r889, %r816, 1024;
	setp.eq.s32 	%p55, %r889, 0;
	@%p55 bra 	$L__BB0_102;
	ld.global.u32 	%r890, [%rd8+200];
	xor.b32  	%r998, %r998, %r890;
	ld.global.u32 	%r891, [%rd8+204];
	xor.b32  	%r997, %r997, %r891;
	ld.global.u32 	%r892, [%rd8+208];
	xor.b32  	%r996, %r996, %r892;
	ld.global.u32 	%r893, [%rd8+212];
	xor.b32  	%r995, %r995, %r893;
	ld.global.u32 	%r894, [%rd8+216];
	xor.b32  	%r994, %r994, %r894;
$L__BB0_102:
	and.b32  	%r896, %r816, 2048;
	setp.eq.s32 	%p56, %r896, 0;
	@%p56 bra 	$L__BB0_104;
	ld.global.u32 	%r897, [%rd8+220];
	xor.b32  	%r998, %r998, %r897;
	ld.global.u32 	%r898, [%rd8+224];
	xor.b32  	%r997, %r997, %r898;
	ld.global.u32 	%r899, [%rd8+228];
	xor.b32  	%r996, %r996, %r899;
	ld.global.u32 	%r900, [%rd8+232];
	xor.b32  	%r995, %r995, %r900;
	ld.global.u32 	%r901, [%rd8+236];
	xor.b32  	%r994, %r994, %r901;
$L__BB0_104:
	and.b32  	%r903, %r816, 4096;
	setp.eq.s32 	%p57, %r903, 0;
	@%p57 bra 	$L__BB0_106;
	ld.global.u32 	%r904, [%rd8+240];
	xor.b32  	%r998, %r998, %r904;
	ld.global.u32 	%r905, [%rd8+244];
	xor.b32  	%r997, %r997, %r905;
	ld.global.u32 	%r906, [%rd8+248];
	xor.b32  	%r996, %r996, %r906;
	ld.global.u32 	%r907, [%rd8+252];
	xor.b32  	%r995, %r995, %r907;
	ld.global.u32 	%r908, [%rd8+256];
	xor.b32  	%r994, %r994, %r908;
$L__BB0_106:
	and.b32  	%r910, %r816, 8192;
	setp.eq.s32 	%p58, %r910, 0;
	@%p58 bra 	$L__BB0_108;
	ld.global.u32 	%r911, [%rd8+260];
	xor.b32  	%r998, %r998, %r911;
	ld.global.u32 	%r912, [%rd8+264];
	xor.b32  	%r997, %r997, %r912;
	ld.global.u32 	%r913, [%rd8+268];
	xor.b32  	%r996, %r996, %r913;
	ld.global.u32 	%r914, [%rd8+272];
	xor.b32  	%r995, %r995, %r914;
	ld.global.u32 	%r915, [%rd8+276];
	xor.b32  	%r994, %r994, %r915;
$L__BB0_108:
	and.b32  	%r917, %r816, 16384;
	setp.eq.s32 	%p59, %r917, 0;
	@%p59 bra 	$L__BB0_110;
	ld.global.u32 	%r918, [%rd8+280];
	xor.b32  	%r998, %r998, %r918;
	ld.global.u32 	%r919, [%rd8+284];
	xor.b32  	%r997, %r997, %r919;
	ld.global.u32 	%r920, [%rd8+288];
	xor.b32  	%r996, %r996, %r920;
	ld.global.u32 	%r921, [%rd8+292];
	xor.b32  	%r995, %r995, %r921;
	ld.global.u32 	%r922, [%rd8+296];
	xor.b32  	%r994, %r994, %r922;
$L__BB0_110:
	and.b32  	%r924, %r816, 32768;
	setp.eq.s32 	%p60, %r924, 0;
	@%p60 bra 	$L__BB0_112;
	ld.global.u32 	%r925, [%rd8+300];
	xor.b32  	%r998, %r998, %r925;
	ld.global.u32 	%r926, [%rd8+304];
	xor.b32  	%r997, %r997, %r926;
	ld.global.u32 	%r927, [%rd8+308];
	xor.b32  	%r996, %r996, %r927;
	ld.global.u32 	%r928, [%rd8+312];
	xor.b32  	%r995, %r995, %r928;
	ld.global.u32 	%r929, [%rd8+316];
	xor.b32  	%r994, %r994, %r929;
$L__BB0_112:
	add.s32 	%r1177, %r1177, 16;
	setp.ne.s32 	%p61, %r1177, 32;
	@%p61 bra 	$L__BB0_80;
	mad.lo.s32 	%r930, %r1171, -31, %r367;
	add.s32 	%r1171, %r930, 1;
	setp.ne.s32 	%p62, %r1171, 5;
	@%p62 bra 	$L__BB0_79;
	st.local.u32 	[%rd1+4], %r998;
	st.local.v2.u32 	[%rd1+8], {%r997, %r996};
	st.local.v2.u32 	[%rd1+16], {%r995, %r994};
$L__BB0_115:
	shr.u64 	%rd30, %rd3, 2;
	add.s32 	%r981, %r981, 1;
	setp.gt.u64 	%p63, %rd3, 3;
	@%p63 bra 	$L__BB0_3;
$L__BB0_116:
	cvta.to.global.u64 	%rd24, %rd10;
	shl.b64 	%rd25, %rd2, 2;
	add.s64 	%rd26, %rd24, %rd25;
	ld.global.f32 	%f74, [%rd26];
	setp.lt.s32 	%p64, %r563, 1;
	@%p64 bra 	$L__BB0_122;
	setp.eq.s32 	%p65, %r563, 1;
	mov.b32 	%r1275, 832094735;
	@%p65 bra 	$L__BB0_120;
	and.b32  	%r933, %r563, 2147483646;
	neg.s32 	%r1268, %r933;
	mov.b32 	%r1269, 832819609;
	mov.u32 	%r1273, %r997;
	mov.u32 	%r1274, %r998;
$L__BB0_119:
	mov.u32 	%r998, %r996;
	mov.u32 	%r997, %r995;
	mov.u32 	%r996, %r994;
	mov.u32 	%r1275, %r1269;
	shr.u32 	%r934, %r1274, 2;
	xor.b32  	%r935, %r934, %r1274;
	shl.b32 	%r936, %r996, 4;
	shl.b32 	%r937, %r935, 1;
	xor.b32  	%r938, %r937, %r936;
	xor.b32  	%r939, %r938, %r935;
	xor.b32  	%r995, %r939, %r996;
	add.s32 	%r940, %r1275, %r995;
	add.s32 	%r941, %r940, -362437;
	shr.u32 	%r942, %r1273, 2;
	xor.b32  	%r943, %r942, %r1273;
	shl.b32 	%r944, %r995, 4;
	shl.b32 	%r945, %r943, 1;
	xor.b32  	%r946, %r945, %r944;
	xor.b32  	%r947, %r946, %r943;
	xor.b32  	%r994, %r947, %r995;
	add.s32 	%r948, %r1275, %r994;
	cvt.rn.f32.u32 	%f9, %r941;
	fma.rn.f32 	%f10, %f9, 0f2F800000, 0f2F000000;
	cvt.rn.f32.u32 	%f11, %r948;
	fma.rn.f32 	%f12, %f11, 0f30C90FDB, 0f30490FDB;
	setp.lt.f32 	%p66, %f10, 0f00800000;
	mul.f32 	%f13, %f10, 0f4B000000;
	selp.f32 	%f14, %f13, %f10, %p66;
	selp.f32 	%f15, 0fC1B80000, 0f00000000, %p66;
	mov.b32 	%r949, %f14;
	add.s32 	%r950, %r949, -1059760811;
	and.b32  	%r951, %r950, -8388608;
	sub.s32 	%r952, %r949, %r951;
	mov.b32 	%f16, %r952;
	cvt.rn.f32.s32 	%f17, %r951;
	fma.rn.f32 	%f18, %f17, 0f34000000, %f15;
	add.f32 	%f19, %f16, 0fBF800000;
	fma.rn.f32 	%f20, %f19, 0fBE055027, 0f3E1039F6;
	fma.rn.f32 	%f21, %f20, %f19, 0fBDF8CDCC;
	fma.rn.f32 	%f22, %f21, %f19, 0f3E0F2955;
	fma.rn.f32 	%f23, %f22, %f19, 0fBE2AD8B9;
	fma.rn.f32 	%f24, %f23, %f19, 0f3E4CED0B;
	fma.rn.f32 	%f25, %f24, %f19, 0fBE7FFF22;
	fma.rn.f32 	%f26, %f25, %f19, 0f3EAAAA78;
	fma.rn.f32 	%f27, %f26, %f19, 0fBF000000;
	mul.f32 	%f28, %f19, %f27;
	fma.rn.f32 	%f29, %f28, %f19, %f19;
	fma.rn.f32 	%f30, %f18, 0f3F317218, %f29;
	setp.gt.u32 	%p67, %r949, 2139095039;
	fma.rn.f32 	%f31, %f14, 0f7F800000, 0f7F800000;
	selp.f32 	%f32, %f31, %f30, %p67;
	setp.eq.f32 	%p68, %f14, 0f00000000;
	mul.f32 	%f33, %f32, 0fC0000000;
	selp.f32 	%f34, 0f7F800000, %f33, %p68;
	sqrt.rn.f32 	%f35, %f34;
	sin.approx.f32 	%f36, %f12;
	cos.approx.f32 	%f37, %f12;
	mul.f32 	%f38, %f35, %f36;
	mul.f32 	%f39, %f35, %f37;
	fma.rn.f32 	%f40, %f38, 0f3C23D70A, 0f3F800000;
	mul.f32 	%f41, %f74, %f40;
	fma.rn.f32 	%f42, %f39, 0f3C23D70A, 0f3F800000;
	mul.f32 	%f74, %f41, %f42;
	add.s32 	%r1269, %r1275, 724874;
	add.s32 	%r1268, %r1268, 2;
	setp.ne.s32 	%p69, %r1268, 0;
	mov.u32 	%r1273, %r997;
	mov.u32 	%r1274, %r998;
	@%p69 bra 	$L__BB0_119;
$L__BB0_120:
	and.b32  	%r953, %r563, 1;
	setp.eq.b32 	%p70, %r953, 1;
	not.pred 	%p71, %p70;
	@%p71 bra 	$L__BB0_122;
	shr.u32 	%r954, %r998, 2;
	xor.b32  	%r955, %r954, %r998;
	shl.b32 	%r956, %r994, 4;
	shl.b32 	%r957, %r955, 1;
	xor.b32  	%r958, %r957, %r956;
	xor.b32  	%r959, %r958, %r955;
	xor.b32  	%r960, %r959, %r994;
	add.s32 	%r961, %r1275, %r960;
	add.s32 	%r962, %r961, 362437;
	shr.u32 	%r963, %r997, 2;
	xor.b32  	%r964, %r963, %r997;
	shl.b32 	%r965, %r960, 4;
	shl.b32 	%r966, %r964, 1;
	xor.b32  	%r967, %r966, %r965;
	xor.b32  	%r968, %r967, %r964;
	xor.b32  	%r969, %r968, %r960;
	add.s32 	%r970, %r1275, %r969;
	add.s32 	%r971, %r970, 724874;
	cvt.rn.f32.u32 	%f43, %r962;
	fma.rn.f32 	%f44, %f43, 0f2F800000, 0f2F000000;
	cvt.rn.f32.u32 	%f45, %r971;
	fma.rn.f32 	%f46, %f45, 0f30C90FDB, 0f30490FDB;
	setp.lt.f32 	%p72, %f44, 0f00800000;
	mul.f32 	%f47, %f44, 0f4B000000;
	selp.f32 	%f48, %f47, %f44, %p72;
	selp.f32 	%f49, 0fC1B80000, 0f00000000, %p72;
	mov.b32 	%r972, %f48;
	add.s32 	%r973, %r972, -1059760811;
	and.b32  	%r974, %r973, -8388608;
	sub.s32 	%r975, %r972, %r974;
	mov.b32 	%f50, %r975;
	cvt.rn.f32.s32 	%f51, %r974;
	fma.rn.f32 	%f52, %f51, 0f34000000, %f49;
	add.f32 	%f53, %f50, 0fBF800000;
	fma.rn.f32 	%f54, %f53, 0fBE055027, 0f3E1039F6;
	fma.rn.f32 	%f55, %f54, %f53, 0fBDF8CDCC;
	fma.rn.f32 	%f56, %f55, %f53, 0f3E0F2955;
	fma.rn.f32 	%f57, %f56, %f53, 0fBE2AD8B9;
	fma.rn.f32 	%f58, %f57, %f53, 0f3E4CED0B;
	fma.rn.f32 	%f59, %f58, %f53, 0fBE7FFF22;
	fma.rn.f32 	%f60, %f59, %f53, 0f3EAAAA78;
	fma.rn.f32 	%f61, %f60, %f53, 0fBF000000;
	mul.f32 	%f62, %f53, %f61;
	fma.rn.f32 	%f63, %f62, %f53, %f53;
	fma.rn.f32 	%f64, %f52, 0f3F317218, %f63;
	setp.gt.u32 	%p73, %r972, 2139095039;
	fma.rn.f32 	%f65, %f48, 0f7F800000, 0f7F800000;
	selp.f32 	%f66, %f65, %f64, %p73;
	setp.eq.f32 	%p74, %f48, 0f00000000;
	mul.f32 	%f67, %f66, 0fC0000000;
	selp.f32 	%f68, 0f7F800000, %f67, %p74;
	sqrt.rn.f32 	%f69, %f68;
	sin.approx.f32 	%f70, %f46;
	mul.f32 	%f71, %f69, %f70;
	fma.rn.f32 	%f72, %f71, 0f3C23D70A, 0f3F800000;
	mul.f32 	%f74, %f74, %f72;
$L__BB0_122:
	cvta.to.global.u64 	%rd27, %rd11;
	add.s64 	%rd29, %rd27, %rd25;
	st.global.f32 	[%rd29], %f74;
$L__BB0_123:
	ret;

}


// ===== COMPILED SASS (sm_100) =====

	.target	sm_100

	.elftype	@"ET_EXEC"


//--------------------- .note.nv.tkinfo           --------------------------
	.section	.note.nv.tkinfo,"",@"SHT_NOTE"
	.sectionflags	@"SHF_NOTE_NV_TKINFO"
	.tkinfo
        /*0018*/ 	.word	0x00000002
        /*0030*/ 	.string	""
        /*0030*/ 	.string	"ptxas"
        /*0030*/ 	.string	"Cuda compilation tools, release 13.0, V13.0.88"
        /*0030*/ 	.string	"Build cuda_13.0.r13.0/compiler.36424714_0"
        /*0030*/ 	.string	"-arch sm_100 -m 64 "



//--------------------- .note.nv.cuinfo           --------------------------
	.section	.note.nv.cuinfo,"",@"SHT_NOTE"
	.sectionflags	@"SHF_NOTE_NV_CUINFO"
        /*0018*/ 	.short	0x0002
        /*001a*/ 	.short	0x0064
        /*001c*/ 	.short	0x0082
	.zero		2


//--------------------- .nv.info                  --------------------------
	.section	.nv.info,"",@"SHT_CUDA_INFO"
	.align	4


	//----- nvinfo : EIATTR_REGCOUNT
	.align		4
        /*0000*/ 	.byte	0x04, 0x2f
        /*0002*/ 	.short	(.L_10 - .L_9)
	.align		4
.L_9:
        /*0004*/ 	.word	index@(_Z20monte_carlo_simulatePfS_ii)
        /*0008*/ 	.word	0x00000020


	//----- nvinfo : EIATTR_FRAME_SIZE
	.align		4
.L_10:
        /*000c*/ 	.byte	0x04, 0x11
        /*000e*/ 	.short	(.L_12 - .L_11)
	.align		4
.L_11:
        /*0010*/ 	.word	index@($__internal_0_$__cuda_sm20_sqrt_rn_f32_slowpath)
        /*0014*/ 	.word	0x00000030


	//----- nvinfo : EIATTR_FRAME_SIZE
	.align		4
.L_12:
        /*0018*/ 	.byte	0x04, 0x11
        /*001a*/ 	.short	(.L_14 - .L_13)
	.align		4
.L_13:
        /*001c*/ 	.word	index@(_Z20monte_carlo_simulatePfS_ii)
        /*0020*/ 	.word	0x00000030


	//----- nvinfo : EIATTR_MIN_STACK_SIZE
	.align		4
.L_14:
        /*0024*/ 	.byte	0x04, 0x12
        /*0026*/ 	.short	(.L_16 - .L_15)
	.align		4
.L_15:
        /*0028*/ 	.word	index@(_Z20monte_carlo_simulatePfS_ii)
        /*002c*/ 	.word	0x00000030
.L_16:


//--------------------- .nv.compat                --------------------------
	.section	.nv.compat,"",@"SHT_CUDA_COMPAT_INFO"
	.align	4
        /*0000*/ 	.byte	0x02, 0x09, 0x00, 0x00, 0x02, 0x02, 0x01, 0x00, 0x02, 0x05, 0x05, 0x00, 0x03, 0x07, 0x01, 0x01
        /*0010*/ 	.byte	0x02, 0x03, 0x00, 0x00, 0x02, 0x06, 0x01, 0x00, 0x04, 0x0b, 0x08, 0x00, 0x01, 0x00, 0x00, 0x00
        /*0020*/ 	.byte	0x00, 0x00, 0x00, 0x00


//--------------------- .nv.info._Z20monte_carlo_simulatePfS_ii --------------------------
	.section	.nv.info._Z20monte_carlo_simulatePfS_ii,"",@"SHT_CUDA_INFO"
	.sectionflags	@""
	.align	4


	//----- nvinfo : EIATTR_CUDA_API_VERSION
	.align		4
        /*0000*/ 	.byte	0x04, 0x37
        /*0002*/ 	.short	(.L_18 - .L_17)
.L_17:
        /*0004*/ 	.word	0x00000082


	//----- nvinfo : EIATTR_KPARAM_INFO
	.align		4
.L_18:
        /*0008*/ 	.byte	0x04, 0x17
        /*000a*/ 	.short	(.L_20 - .L_19)
.L_19:
        /*000c*/ 	.word	0x00000000
        /*0010*/ 	.short	0x0003
        /*0012*/ 	.short	0x0014
        /*0014*/ 	.byte	0x00, 0xf0, 0x11, 0x00


	//----- nvinfo : EIATTR_KPARAM_INFO
	.align		4
.L_20:
        /*0018*/ 	.byte	0x04, 0x17
        /*001a*/ 	.short	(.L_22 - .L_21)
.L_21:
        /*001c*/ 	.word	0x00000000
        /*0020*/ 	.short	0x0002
        /*0022*/ 	.short	0x0010
        /*0024*/ 	.byte	0x00, 0xf0, 0x11, 0x00


	//----- nvinfo : EIATTR_KPARAM_INFO
	.align		4
.L_22:
        /*0028*/ 	.byte	0x04, 0x17
        /*002a*/ 	.short	(.L_24 - .L_23)
.L_23:
        /*002c*/ 	.word	0x00000000
        /*0030*/ 	.short	0x0001
        /*0032*/ 	.short	0x0008
        /*0034*/ 	.byte	0x00, 0xf5, 0x21, 0x00


	//----- nvinfo : EIATTR_KPARAM_INFO
	.align		4
.L_24:
        /*0038*/ 	.byte	0x04, 0x17
        /*003a*/ 	.short	(.L_26 - .L_25)
.L_25:
        /*003c*/ 	.word	0x00000000
        /*0040*/ 	.short	0x0000
        /*0042*/ 	.short	0x0000
        /*0044*/ 	.byte	0x00, 0xf5, 0x21, 0x00


	//----- nvinfo : EIATTR_SPARSE_MMA_MASK
	.align		4
.L_26:
        /*0048*/ 	.byte	0x03, 0x50
        /*004a*/ 	.short	0x0000


	//----- nvinfo : EIATTR_MAXREG_COUNT
	.align		4
        /*004c*/ 	.byte	0x03, 0x1b
        /*004e*/ 	.short	0x00ff


	//----- nvinfo : EIATTR_MERCURY_ISA_VERSION
	.align		4
        /*0050*/ 	.byte	0x03, 0x5f
        /*0052*/ 	.short	0x0101


	//----- nvinfo : EIATTR_VRC_CTA_INIT_COUNT
	.align		4
        /*0054*/ 	.byte	0x02, 0x4a
	.zero		1
	.zero		1


	//----- nvinfo : EIATTR_EXIT_INSTR_OFFSETS
	.align		4
        /*0058*/ 	.byte	0x04, 0x1c
        /*005a*/ 	.short	(.L_28 - .L_27)


	//   ....[0]....
.L_27:
        /*005c*/ 	.word	0x00000080


	//   ....[1]....
        /*0060*/ 	.word	0x00003250


	//----- nvinfo : EIATTR_CRS_STACK_SIZE
	.align		4
.L_28:
        /*0064*/ 	.byte	0x04, 0x1e
        /*0066*/ 	.short	(.L_30 - .L_29)
.L_29:
        /*0068*/ 	.word	0x00000000


	//----- nvinfo : EIATTR_CBANK_PARAM_SIZE
	.align		4
.L_30:
        /*006c*/ 	.byte	0x03, 0x19
        /*006e*/ 	.short	0x0018


	//----- nvinfo : EIATTR_PARAM_CBANK
	.align		4
        /*0070*/ 	.byte	0x04, 0x0a
        /*0072*/ 	.short	(.L_32 - .L_31)
	.align		4
.L_31:
        /*0074*/ 	.word	index@(.nv.constant0._Z20monte_carlo_simulatePfS_ii)
        /*0078*/ 	.short	0x0380
        /*007a*/ 	.short	0x0018


	//----- nvinfo : EIATTR_SW_WAR
	.align		4
.L_32:
        /*007c*/ 	.byte	0x04, 0x36
        /*007e*/ 	.short	(.L_34 - .L_33)
.L_33:
        /*0080*/ 	.word	0x00000008
.L_34:


//--------------------- .nv.callgraph             --------------------------
	.section	.nv.callgraph,"",@"SHT_CUDA_CALLGRAPH"
	.align	4
	.sectionentsize	8
	.align		4
        /*0000*/ 	.word	0x00000000
	.align		4
        /*0004*/ 	.word	0xffffffff
	.align		4
        /*0008*/ 	.word	0x00000000
	.align		4
        /*000c*/ 	.word	0xfffffffe
	.align		4
        /*0010*/ 	.word	0x00000000
	.align		4
        /*0014*/ 	.word	0xfffffffd
	.align		4
        /*0018*/ 	.word	0x00000000
	.align		4
        /*001c*/ 	.word	0xfffffffc


//--------------------- .nv.constant4             --------------------------
	.section	.nv.constant4,"a",@progbits
	.align	8
	.align		8
.nv.constant4:
        /*0000*/ 	.dword	precalc_xorwow_matrix
	.align		8
        /*0008*/ 	.dword	precalc_xorwow_offset_matrix
	.align		8
        /*0010*/ 	.dword	mrg32k3aM1
	.align		8
        /*0018*/ 	.dword	mrg32k3aM2
	.align		8
        /*0020*/ 	.dword	mrg32k3aM1SubSeq
	.align		8
        /*0028*/ 	.dword	mrg32k3aM2SubSeq
	.align		8
        /*0030*/ 	.dword	mrg32k3aM1Seq
	.align		8
        /*0038*/ 	.dword	mrg32k3aM2Seq


//--------------------- .nv.constant3             --------------------------
	.section	.nv.constant3,"a",@progbits
	.align	8
.nv.constant3:
	.type		__cr_lgamma_table,@object
	.size		__cr_lgamma_table,(.L_8 - __cr_lgamma_table)
__cr_lgamma_table:
        /*0000*/ 	.byte	0x00, 0x00, 0x00, 0x00, 0x00, 0x00, 0x00, 0x00, 0x00, 0x00, 0x00, 0x00, 0x00, 0x00, 0x00, 0x00
        /*0010*/ 	.byte	0xef, 0x39, 0xfa, 0xfe, 0x42, 0x2e, 0xe6, 0x3f, 0x02, 0x20, 0x2a, 0xfa, 0x0b, 0xab, 0xfc, 0x3f
        /*0020*/ 	.byte	0xf9, 0x2c, 0x92, 0x7c, 0xa7, 0x6c, 0x09, 0x40, 0xc9, 0x79, 0x44, 0x3c, 0x64, 0x26, 0x13, 0x40
        /*0030*/ 	.byte	0xca, 0x01, 0xcf, 0x3a, 0x27, 0x51, 0x1a, 0x40, 0x30, 0xcc, 0x2d, 0xf3, 0xe1, 0x0c, 0x21, 0x40
        /*0040*/ 	.byte	0x0d, 0xb7, 0xfc, 0x82, 0x8e, 0x35, 0x25, 0x40
.L_8:


//--------------------- .text._Z20monte_carlo_simulatePfS_ii --------------------------
	.section	.text._Z20monte_carlo_simulatePfS_ii,"ax",@progbits
	.align	128
        .global         _Z20monte_carlo_simulatePfS_ii
        .type           _Z20monte_carlo_simulatePfS_ii,@function
        .size           _Z20monte_carlo_simulatePfS_ii,(.L_x_23 - _Z20monte_carlo_simulatePfS_ii)
        .other          _Z20monte_carlo_simulatePfS_ii,@"STO_CUDA_ENTRY STV_DEFAULT"
_Z20monte_carlo_simulatePfS_ii:
.text._Z20monte_carlo_simulatePfS_ii:
[----:B------:R-:W0:Y:S01]  /*0000*/  LDC R1, c[0x0][0x37c] ;  /* 0x0000df00ff017b82 */ /* 0x000e220000000800 */
[----:B------:R-:W1:Y:S07]  /*0010*/  S2R R0, SR_TID.X ;  /* 0x0000000000007919 */ /* 0x000e6e0000002100 */
[----:B------:R-:W1:Y:S01]  /*0020*/  S2UR UR4, SR_CTAID.X ;  /* 0x00000000000479c3 */ /* 0x000e620000002500 */
[----:B------:R-:W2:Y:S01]  /*0030*/  LDCU UR5, c[0x0][0x390] ;  /* 0x00007200ff0577ac */ /* 0x000ea20008000800 */
[----:B0-----:R-:W-:-:S06]  /*0040*/  VIADD R1, R1, 0xffffffd0 ;  /* 0xffffffd001017836 */ /* 0x001fcc0000000000 */
[----:B------:R-:W1:Y:S02]  /*0050*/  LDC R7, c[0x0][0x360] ;  /* 0x0000d800ff077b82 */ /* 0x000e640000000800 */
[----:B-1----:R-:W-:-:S05]  /*0060*/  IMAD R7, R7, UR4, R0 ;  /* 0x0000000407077c24 */ /* 0x002fca000f8e0200 */
[----:B--2---:R-:W-:-:S13]  /*0070*/  ISETP.GE.AND P0, PT, R7, UR5, PT ;  /* 0x0000000507007c0c */ /* 0x004fda000bf06270 */
[----:B------:R-:W-:Y:S05]  /*0080*/  @P0 EXIT ;  /* 0x000000000000094d */ /* 0x000fea0003800000 */
[----:B------:R-:W-:Y:S01]  /*0090*/  IMAD.MOV.U32 R8, RZ, RZ, 0x3198c20f ;  /* 0x3198c20fff087424 */ /* 0x000fe200078e00ff */
[----:B------:R-:W-:Y:S01]  /*00a0*/  ISETP.NE.AND P0, PT, R7, RZ, PT ;  /* 0x000000ff0700720c */ /* 0x000fe20003f05270 */
[----:B------:R-:W-:Y:S01]  /*00b0*/  IMAD.MOV.U32 R9, RZ, RZ, 0x5efdb30c ;  /* 0x5efdb30cff097424 */ /* 0x000fe200078e00ff */
[----:B------:R-:W0:Y:S01]  /*00c0*/  LDCU.64 UR6, c[0x0][0x358] ;  /* 0x00006b00ff0677ac */ /* 0x000e220008000a00 */
[----:B------:R-:W-:Y:S01]  /*00d0*/  IMAD.MOV.U32 R10, RZ, RZ, 0x423bb012 ;  /* 0x423bb012ff0a7424 */ /* 0x000fe200078e00ff */
[----:B------:R-:W-:Y:S01]  /*00e0*/  BSSY.RECONVERGENT B0, `(.L_x_0) ;  /* 0x0000265000007945 */ /* 0x000fe20003800200 */
[----:B------:R-:W-:Y:S01]  /*00f0*/  IMAD.MOV.U32 R11, RZ, RZ, -0x75bd8fc ;  /* 0xf8a42704ff0b7424 */ /* 0x000fe200078e00ff */
[----:B------:R1:W-:Y:S01]  /*0100*/  STL.64 [R1], R8 ;  /* 0x0000000801007387 */ /* 0x0003e20000100a00 */
[----:B------:R-:W-:Y:S01]  /*0110*/  IMAD.MOV.U32 R12, RZ, RZ, -0x23270784 ;  /* 0xdcd8f87cff0c7424 */ /* 0x000fe200078e00ff */
[----:B------:R-:W-:Y:S01]  /*0120*/  SHF.R.S32.HI R6, RZ, 0x1f, R7 ;  /* 0x0000001fff067819 */ /* 0x000fe20000011407 */
[----:B------:R-:W-:Y:S01]  /*0130*/  IMAD.MOV.U32 R13, RZ, RZ, 0x57fa2510 ;  /* 0x57fa2510ff0d7424 */ /* 0x000fe200078e00ff */
[----:B------:R1:W-:Y:S01]  /*0140*/  STL.64 [R1+0x8], R10 ;  /* 0x0000080a01007387 */ /* 0x0003e20000100a00 */
[----:B------:R-:W-:-:S02]  /*0150*/  IMAD.MOV.U32 R0, RZ, RZ, 0x5efdb30c ;  /* 0x5efdb30cff007424 */ /* 0x000fc400078e00ff */
[----:B------:R-:W-:Y:S01]  /*0160*/  IMAD.MOV.U32 R5, RZ, RZ, -0x75bd8fc ;  /* 0xf8a42704ff057424 */ /* 0x000fe200078e00ff */
[----:B------:R1:W-:Y:S01]  /*0170*/  STL.64 [R1+0x10], R12 ;  /* 0x0000100c01007387 */ /* 0x0003e20000100a00 */
[----:B------:R-:W-:Y:S02]  /*0180*/  IMAD.MOV.U32 R4, RZ, RZ, 0x423bb012 ;  /* 0x423bb012ff047424 */ /* 0x000fe400078e00ff */
[----:B------:R-:W-:Y:S02]  /*0190*/  IMAD.MOV.U32 R3, RZ, RZ, 0x57fa2510 ;  /* 0x57fa2510ff037424 */ /* 0x000fe400078e00ff */
[----:B------:R-:W-:Y:S01]  /*01a0*/  IMAD.MOV.U32 R2, RZ, RZ, -0x23270784 ;  /* 0xdcd8f87cff027424 */ /* 0x000fe200078e00ff */
[----:B0-----:R-:W-:Y:S06]  /*01b0*/  @!P0 BRA `(.L_x_1) ;  /* 0x00000024005c8947 */ /* 0x001fec0003800000 */
[----:B------:R-:W-:Y:S02]  /*01c0*/  IMAD.MOV.U32 R15, RZ, RZ, R6 ;  /* 0x000000ffff0f7224 */ /* 0x000fe400078e0006 */
[----:B-1----:R-:W-:Y:S02]  /*01d0*/  IMAD.MOV.U32 R13, RZ, RZ, RZ ;  /* 0x000000ffff0d7224 */ /* 0x002fe400078e00ff */
[----:B------:R-:W-:Y:S02]  /*01e0*/  IMAD.MOV.U32 R0, RZ, RZ, 0x5efdb30c ;  /* 0x5efdb30cff007424 */ /* 0x000fe400078e00ff */
[----:B------:R-:W-:Y:S02]  /*01f0*/  IMAD.MOV.U32 R12, RZ, RZ, R7 ;  /* 0x000000ffff0c7224 */ /* 0x000fe400078e0007 */
[----:B------:R-:W-:Y:S02]  /*0200*/  IMAD.MOV.U32 R4, RZ, RZ, 0x423bb012 ;  /* 0x423bb012ff047424 */ /* 0x000fe400078e00ff */
[----:B------:R-:W-:-:S02]  /*0210*/  IMAD.MOV.U32 R5, RZ, RZ, -0x75bd8fc ;  /* 0xf8a42704ff057424 */ /* 0x000fc400078e00ff */
[----:B------:R-:W-:Y:S02]  /*0220*/  IMAD.MOV.U32 R2, RZ, RZ, -0x23270784 ;  /* 0xdcd8f87cff027424 */ /* 0x000fe400078e00ff */
[----:B------:R-:W-:-:S07]  /*0230*/  IMAD.MOV.U32 R3, RZ, RZ, 0x57fa2510 ;  /* 0x57fa2510ff037424 */ /* 0x000fce00078e00ff */
.L_x_10:
[----:B------:R-:W-:Y:S01]  /*0240*/  LOP3.LUT R6, R12, 0x3, RZ, 0xc0, !PT ;  /* 0x000000030c067812 */ /* 0x000fe200078ec0ff */
[----:B------:R-:W-:Y:S03]  /*0250*/  BSSY.RECONVERGENT B1, `(.L_x_2) ;  /* 0x0000247000017945 */ /* 0x000fe60003800200 */
[----:B------:R-:W-:-:S04]  /*0260*/  ISETP.NE.U32.AND P0, PT, R6, RZ, PT ;  /* 0x000000ff0600720c */ /* 0x000fc80003f05070 */
[----:B------:R-:W-:-:S13]  /*0270*/  ISETP.NE.AND.EX P0, PT, RZ, RZ, PT, P0 ;  /* 0x000000ffff00720c */ /* 0x000fda0003f05300 */
[----:B0-----:R-:W-:Y:S05]  /*0280*/  @!P0 BRA `(.L_x_3) ;  /* 0x00000024000c8947 */ /* 0x001fea0003800000 */
[----:B------:R-:W0:Y:S01]  /*0290*/  LDC.64 R8, c[0x4][RZ] ;  /* 0x01000000ff087b82 */ /* 0x000e220000000a00 */
[----:B------:R-:W-:Y:S01]  /*02a0*/  IMAD.MOV.U32 R0, RZ, RZ, RZ ;  /* 0x000000ffff007224 */ /* 0x000fe200078e00ff */
[----:B------:R-:W-:Y:S01]  /*02b0*/  CS2R R2, SRZ ;  /* 0x0000000000027805 */ /* 0x000fe2000001ff00 */
[----:B------:R-:W-:Y:S01]  /*02c0*/  IMAD.MOV.U32 R6, RZ, RZ, RZ ;  /* 0x000000ffff067224 */ /* 0x000fe200078e00ff */
[----:B------:R-:W-:Y:S01]  /*02d0*/  CS2R R4, SRZ ;  /* 0x0000000000047805 */ /* 0x000fe2000001ff00 */
[----:B0-----:R-:W-:-:S07]  /*02e0*/  IMAD.WIDE.U32 R8, R13, 0xc80, R8 ;  /* 0x00000c800d087825 */ /* 0x001fce00078e0008 */
.L_x_5:
[----:B------:R-:W-:-:S06]  /*02f0*/  IMAD R14, R6, 0x4, R1 ;  /* 0x00000004060e7824 */ /* 0x000fcc00078e0201 */
[----:B------:R-:W5:Y:S01]  /*0300*/  LDL R14, [R14+0x4] ;  /* 0x000004000e0e7983 */ /* 0x000f620000100800 */
[----:B------:R-:W-:-:S05]  /*0310*/  UMOV UR4, URZ ;  /* 0x000000ff00047c82 */ /* 0x000fca0008000000 */
.L_x_4:
[----:B-----5:R-:W-:Y:S01]  /*0320*/  SHF.R.U32.HI R20, RZ, UR4, R14 ;  /* 0x00000004ff147c19 */ /* 0x020fe2000801160e */
[----:B------:R-:W-:-:S03]  /*0330*/  IMAD.SHL.U32 R10, R6, 0x20, RZ ;  /* 0x00000020060a7824 */ /* 0x000fc600078e00ff */
[----:B------:R-:W-:Y:S01]  /*0340*/  LOP3.LUT R11, R20, 0x1, RZ, 0xc0, !PT ;  /* 0x00000001140b7812 */ /* 0x000fe200078ec0ff */
[----:B------:R-:W-:-:S03]  /*0350*/  VIADD R10, R10, UR4 ;  /* 0x000000040a0a7c36 */ /* 0x000fc60008000000 */
[----:B------:R-:W-:Y:S01]  /*0360*/  ISETP.NE.U32.AND P0, PT, R11, 0x1, PT ;  /* 0x000000010b00780c */ /* 0x000fe20003f05070 */
[----:B------:R-:W-:-:S03]  /*0370*/  IMAD R11, R10, 0x5, RZ ;  /* 0x000000050a0b7824 */ /* 0x000fc600078e02ff */
[----:B------:R-:W-:Y:S01]  /*0380*/  R2P PR, R20, 0x7e ;  /* 0x0000007e14007804 */ /* 0x000fe20000000000 */
[----:B------:R-:W-:-:S08]  /*0390*/  IMAD.WIDE.U32 R10, R11, 0x4, R8 ;  /* 0x000000040b0a7825 */ /* 0x000fd000078e0008 */
[----:B------:R-:W2:Y:S04]  /*03a0*/  @!P0 LDG.E R17, desc[UR6][R10.64] ;  /* 0x000000060a118981 */ /* 0x000ea8000c1e1900 */
[----:B------:R-:W3:Y:S04]  /*03b0*/  @P1 LDG.E R19, desc[UR6][R10.64+0x14] ;  /* 0x000014060a131981 */ /* 0x000ee8000c1e1900 */
[----:B------:R-:W4:Y:S04]  /*03c0*/  @P2 LDG.E R21, desc[UR6][R10.64+0x28] ;  /* 0x000028060a152981 */ /* 0x000f28000c1e1900 */
[----:B------:R-:W4:Y:S04]  /*03d0*/  @P3 LDG.E R23, desc[UR6][R10.64+0x3c] ;  /* 0x00003c060a173981 */ /* 0x000f28000c1e1900 */
[----:B------:R-:W4:Y:S04]  /*03e0*/  @!P0 LDG.E R16, desc[UR6][R10.64+0x8] ;  /* 0x000008060a108981 */ /* 0x000f28000c1e1900 */
[----:B------:R-:W4:Y:S04]  /*03f0*/  @P4 LDG.E R25, desc[UR6][R10.64+0x50] ;  /* 0x000050060a194981 */ /* 0x000f28000c1e1900 */
[----:B------:R-:W4:Y:S04]  /*0400*/  @!P0 LDG.E R18, desc[UR6][R10.64+0x10] ;  /* 0x000010060a128981 */ /* 0x000f28000c1e1900 */
[----:B------:R-:W4:Y:S04]  /*0410*/  @P1 LDG.E R22, desc[UR6][R10.64+0x1c] ;  /* 0x00001c060a161981 */ /* 0x000f28000c1e1900 */
[----:B------:R-:W4:Y:S04]  /*0420*/  @P1 LDG.E R24, desc[UR6][R10.64+0x24] ;  /* 0x000024060a181981 */ /* 0x000f28000c1e1900 */
[----:B------:R-:W4:Y:S01]  /*0430*/  @P6 LDG.E R27, desc[UR6][R10.64+0x78] ;  /* 0x000078060a1b6981 */ /* 0x000f22000c1e1900 */
[----:B--2---:R-:W-:-:S03]  /*0440*/  @!P0 LOP3.LUT R0, R0, R17, RZ, 0x3c, !PT ;  /* 0x0000001100008212 */ /* 0x004fc600078e3cff */
[----:B------:R-:W2:Y:S01]  /*0450*/  @!P0 LDG.E R17, desc[UR6][R10.64+0x4] ;  /* 0x000004060a118981 */ /* 0x000ea2000c1e1900 */
[----:B---3--:R-:W-:-:S03]  /*0460*/  @P1 LOP3.LUT R0, R0, R19, RZ, 0x3c, !PT ;  /* 0x0000001300001212 */ /* 0x008fc600078e3cff */
[----:B------:R-:W3:Y:S01]  /*0470*/  @!P0 LDG.E R19, desc[UR6][R10.64+0xc] ;  /* 0x00000c060a138981 */ /* 0x000ee2000c1e1900 */
[----:B----4-:R-:W-:-:S03]  /*0480*/  @P2 LOP3.LUT R0, R0, R21, RZ, 0x3c, !PT ;  /* 0x0000001500002212 */ /* 0x010fc600078e3cff */
[----:B------:R-:W4:Y:S01]  /*0490*/  @P1 LDG.E R21, desc[UR6][R10.64+0x18] ;  /* 0x000018060a151981 */ /* 0x000f22000c1e1900 */
[----:B------:R-:W-:-:S03]  /*04a0*/  @P3 LOP3.LUT R0, R0, R23, RZ, 0x3c, !PT ;  /* 0x0000001700003212 */ /* 0x000fc600078e3cff */
[----:B------:R-:W4:Y:S01]  /*04b0*/  @P5 LDG.E R23, desc[UR6][R10.64+0x64] ;  /* 0x000064060a175981 */ /* 0x000f22000c1e1900 */
[----:B------:R-:W-:-:S03]  /*04c0*/  @!P0 LOP3.LUT R5, R5, R16, RZ, 0x3c, !PT ;  /* 0x0000001005058212 */ /* 0x000fc600078e3cff */
[----:B------:R-:W4:Y:S01]  /*04d0*/  @P2 LDG.E R16, desc[UR6][R10.64+0x30] ;  /* 0x000030060a102981 */ /* 0x000f22000c1e1900 */
[----:B------:R-:W-:-:S03]  /*04e0*/  @P4 LOP3.LUT R0, R0, R25, RZ, 0x3c, !PT ;  /* 0x0000001900004212 */ /* 0x000fc600078e3cff */
[----:B------:R-:W4:Y:S01]  /*04f0*/  @P3 LDG.E R25, desc[UR6][R10.64+0x48] ;  /* 0x000048060a193981 */ /* 0x000f22000c1e1900 */
[----:B------:R-:W-:-:S03]  /*0500*/  @!P0 LOP3.LUT R3, R3, R18, RZ, 0x3c, !PT ;  /* 0x0000001203038212 */ /* 0x000fc600078e3cff */
[----:B------:R-:W4:Y:S01]  /*0510*/  @P2 LDG.E R18, desc[UR6][R10.64+0x38] ;  /* 0x000038060a122981 */ /* 0x000f22000c1e1900 */
[----:B------:R-:W-:-:S03]  /*0520*/  @P1 LOP3.LUT R5, R5, R22, RZ, 0x3c, !PT ;  /* 0x0000001605051212 */ /* 0x000fc600078e3cff */
[----:B------:R-:W4:Y:S01]  /*0530*/  @P3 LDG.E R22, desc[UR6][R10.64+0x44] ;  /* 0x000044060a163981 */ /* 0x000f22000c1e1900 */
[----:B--2---:R-:W-:-:S03]  /*0540*/  @!P0 LOP3.LUT R4, R4, R17, RZ, 0x3c, !PT ;  /* 0x0000001104048212 */ /* 0x004fc600078e3cff */
[----:B------:R-:W2:Y:S01]  /*0550*/  @P1 LDG.E R17, desc[UR6][R10.64+0x20] ;  /* 0x000020060a111981 */ /* 0x000ea2000c1e1900 */
[----:B---3--:R-:W-:-:S03]  /*0560*/  @!P0 LOP3.LUT R2, R2, R19, RZ, 0x3c, !PT ;  /* 0x0000001302028212 */ /* 0x008fc600078e3cff */
[----:B------:R-:W3:Y:S01]  /*0570*/  @P2 LDG.E R19, desc[UR6][R10.64+0x2c] ;  /* 0x00002c060a132981 */ /* 0x000ee2000c1e1900 */
[----:B----4-:R-:W-:-:S03]  /*0580*/  @P1 LOP3.LUT R4, R4, R21, RZ, 0x3c, !PT ;  /* 0x0000001504041212 */ /* 0x010fc600078e3cff */
[----:B------:R-:W4:Y:S01]  /*0590*/  @P2 LDG.E R21, desc[UR6][R10.64+0x34] ;  /* 0x000034060a152981 */ /* 0x000f22000c1e1900 */
[----:B------:R-:W-:-:S03]  /*05a0*/  @P5 LOP3.LUT R0, R0, R23, RZ, 0x3c, !PT ;  /* 0x0000001700005212 */ /* 0x000fc600078e3cff */
[----:B------:R-:W4:Y:S01]  /*05b0*/  @P3 LDG.E R23, desc[UR6][R10.64+0x40] ;  /* 0x000040060a173981 */ /* 0x000f22000c1e1900 */
[----:B------:R-:W-:Y:S02]  /*05c0*/  @P1 LOP3.LUT R3, R3, R24, RZ, 0x3c, !PT ;  /* 0x0000001803031212 */ /* 0x000fe400078e3cff */
[----:B------:R-:W-:Y:S01]  /*05d0*/  @P2 LOP3.LUT R5, R5, R16, RZ, 0x3c, !PT ;  /* 0x0000001005052212 */ /* 0x000fe200078e3cff */
[----:B------:R-:W4:Y:S04]  /*05e0*/  @P5 LDG.E R24, desc[UR6][R10.64+0x6c] ;  /* 0x00006c060a185981 */ /* 0x000f28000c1e1900 */
[----:B------:R-:W4:Y:S01]  /*05f0*/  @P3 LDG.E R16, desc[UR6][R10.64+0x4c] ;  /* 0x00004c060a103981 */ /* 0x000f22000c1e1900 */
[----:B------:R-:W-:-:S03]  /*0600*/  @P2 LOP3.LUT R3, R3, R18, RZ, 0x3c, !PT ;  /* 0x0000001203032212 */ /* 0x000fc600078e3cff */
[----:B------:R-:W4:Y:S01]  /*0610*/  @P4 LDG.E R18, desc[UR6][R10.64+0x58] ;  /* 0x000058060a124981 */ /* 0x000f22000c1e1900 */
[----:B------:R-:W-:-:S03]  /*0620*/  @P3 LOP3.LUT R5, R5, R22, RZ, 0x3c, !PT ;  /* 0x0000001605053212 */ /* 0x000fc600078e3cff */
[----:B------:R-:W4:Y:S01]  /*0630*/  @P4 LDG.E R22, desc[UR6][R10.64+0x60] ;  /* 0x000060060a164981 */ /* 0x000f22000c1e1900 */
[----:B--2---:R-:W-:-:S03]  /*0640*/  @P1 LOP3.LUT R2, R2, R17, RZ, 0x3c, !PT ;  /* 0x0000001102021212 */ /* 0x004fc600078e3cff */
[----:B------:R-:W2:Y:S01]  /*0650*/  @P4 LDG.E R17, desc[UR6][R10.64+0x54] ;  /* 0x000054060a114981 */ /* 0x000ea2000c1e1900 */
[----:B---3--:R-:W-:-:S03]  /*0660*/  @P2 LOP3.LUT R4, R4, R19, RZ, 0x3c, !PT ;  /* 0x0000001304042212 */ /* 0x008fc600078e3cff */
[----:B------:R-:W3:Y:S01]  /*0670*/  @P4 LDG.E R19, desc[UR6][R10.64+0x5c] ;  /* 0x00005c060a134981 */ /* 0x000ee2000c1e1900 */
[----:B----4-:R-:W-:-:S03]  /*0680*/  @P2 LOP3.LUT R2, R2, R21, RZ, 0x3c, !PT ;  /* 0x0000001502022212 */ /* 0x010fc600078e3cff */
[----:B------:R-:W4:Y:S01]  /*0690*/  @P5 LDG.E R21, desc[UR6][R10.64+0x68] ;  /* 0x000068060a155981 */ /* 0x000f22000c1e1900 */
[----:B------:R-:W-:-:S03]  /*06a0*/  @P3 LOP3.LUT R4, R4, R23, RZ, 0x3c, !PT ;  /* 0x0000001704043212 */ /* 0x000fc600078e3cff */
[----:B------:R-:W4:Y:S01]  /*06b0*/  @P5 LDG.E R23, desc[UR6][R10.64+0x70] ;  /* 0x000070060a175981 */ /* 0x000f22000c1e1900 */
[----:B------:R-:W-:Y:S02]  /*06c0*/  LOP3.LUT P0, RZ, R20, 0x80, RZ, 0xc0, !PT ;  /* 0x0000008014ff7812 */ /* 0x000fe4000780c0ff */
[----:B------:R-:W-:Y:S02]  /*06d0*/  @P3 LOP3.LUT R2, R2, R25, RZ, 0x3c, !PT ;  /* 0x0000001902023212 */ /* 0x000fe400078e3cff */
[----:B------:R-:W-:Y:S02]  /*06e0*/  @P3 LOP3.LUT R3, R3, R16, RZ, 0x3c, !PT ;  /* 0x0000001003033212 */ /* 0x000fe400078e3cff */
[----:B------:R-:W4:Y:S01]  /*06f0*/  @P5 LDG.E R16, desc[UR6][R10.64+0x74] ;  /* 0x000074060a105981 */ /* 0x000f22000c1e1900 */
[----:B------:R-:W-:-:S03]  /*0700*/  @P4 LOP3.LUT R5, R5, R18, RZ, 0x3c, !PT ;  /* 0x0000001205054212 */ /* 0x000fc600078e3cff */
[----:B------:R-:W4:Y:S01]  /*0710*/  @P6 LDG.E R18, desc[UR6][R10.64+0x80] ;  /* 0x000080060a126981 */ /* 0x000f22000c1e1900 */
[----:B------:R-:W-:-:S03]  /*0720*/  @P4 LOP3.LUT R3, R3, R22, RZ, 0x3c, !PT ;  /* 0x0000001603034212 */ /* 0x000fc600078e3cff */
[----:B------:R-:W4:Y:S01]  /*0730*/  @P6 LDG.E R22, desc[UR6][R10.64+0x88] ;  /* 0x000088060a166981 */ /* 0x000f22000c1e1900 */
[----:B------:R-:W-:-:S03]  /*0740*/  @P5 LOP3.LUT R5, R5, R24, RZ, 0x3c, !PT ;  /* 0x0000001805055212 */ /* 0x000fc600078e3cff */
[----:B------:R-:W4:Y:S04]  /*0750*/  @P0 LDG.E R25, desc[UR6][R10.64+0x8c] ;  /* 0x00008c060a190981 */ /* 0x000f28000c1e1900 */
[----:B------:R-:W4:Y:S04]  /*0760*/  @P0 LDG.E R24, desc[UR6][R10.64+0x94] ;  /* 0x000094060a180981 */ /* 0x000f28000c1e1900 */
        /* <DEDUP_REMOVED lines=9> */
[----:B------:R-:W-:Y:S02]  /*0800*/  @P6 LOP3.LUT R0, R0, R27, RZ, 0x3c, !PT ;  /* 0x0000001b00006212 */ /* 0x000fe400078e3cff */
[----:B------:R-:W-:Y:S02]  /*0810*/  @P5 LOP3.LUT R3, R3, R16, RZ, 0x3c, !PT ;  /* 0x0000001003035212 */ /* 0x000fe400078e3cff */
[----:B------:R-:W-:Y:S02]  /*0820*/  @P6 LOP3.LUT R5, R5, R18, RZ, 0x3c, !PT ;  /* 0x0000001205056212 */ /* 0x000fe400078e3cff */
[----:B------:R-:W-:Y:S02]  /*0830*/  @P6 LOP3.LUT R3, R3, R22, RZ, 0x3c, !PT ;  /* 0x0000001603036212 */ /* 0x000fe400078e3cff */
[----:B------:R-:W-:Y:S02]  /*0840*/  @P0 LOP3.LUT R0, R0, R25, RZ, 0x3c, !PT ;  /* 0x0000001900000212 */ /* 0x000fe400078e3cff */
[----:B------:R-:W-:-:S02]  /*0850*/  @P0 LOP3.LUT R5, R5, R24, RZ, 0x3c, !PT ;  /* 0x0000001805050212 */ /* 0x000fc400078e3cff */
[----:B------:R-:W-:Y:S02]  /*0860*/  @P0 LOP3.LUT R3, R3, R26, RZ, 0x3c, !PT ;  /* 0x0000001a03030212 */ /* 0x000fe400078e3cff */
[----:B--2---:R-:W-:Y:S02]  /*0870*/  @P6 LOP3.LUT R4, R4, R17, RZ, 0x3c, !PT ;  /* 0x0000001104046212 */ /* 0x004fe400078e3cff */
[----:B---3--:R-:W-:Y:S02]  /*0880*/  @P6 LOP3.LUT R2, R2, R19, RZ, 0x3c, !PT ;  /* 0x0000001302026212 */ /* 0x008fe400078e3cff */
[----:B----4-:R-:W-:Y:S02]  /*0890*/  @P0 LOP3.LUT R4, R4, R21, RZ, 0x3c, !PT ;  /* 0x0000001504040212 */ /* 0x010fe400078e3cff */
[----:B------:R-:W-:Y:S02]  /*08a0*/  @P0 LOP3.LUT R2, R2, R23, RZ, 0x3c, !PT ;  /* 0x0000001702020212 */ /* 0x000fe400078e3cff */
[----:B------:R-:W-:-:S13]  /*08b0*/  R2P PR, R20.B1, 0x7f ;  /* 0x0000007f14007804 */ /* 0x000fda0000001000 */
[----:B------:R-:W2:Y:S04]  /*08c0*/  @P0 LDG.E R18, desc[UR6][R10.64+0xb0] ;  /* 0x0000b0060a120981 */ /* 0x000ea8000c1e1900 */
[----:B------:R-:W3:Y:S04]  /*08d0*/  @P0 LDG.E R21, desc[UR6][R10.64+0xa0] ;  /* 0x0000a0060a150981 */ /* 0x000ee8000c1e1900 */
[----:B------:R-:W4:Y:S04]  /*08e0*/  @P0 LDG.E R23, desc[UR6][R10.64+0xa4] ;  /* 0x0000a4060a170981 */ /* 0x000f28000c1e1900 */
[----:B------:R-:W4:Y:S04]  /*08f0*/  @P0 LDG.E R16, desc[UR6][R10.64+0xa8] ;  /* 0x0000a8060a100981 */ /* 0x000f28000c1e1900 */
[----:B------:R-:W4:Y:S04]  /*0900*/  @P0 LDG.E R25, desc[UR6][R10.64+0xac] ;  /* 0x0000ac060a190981 */ /* 0x000f28000c1e1900 */
[----:B------:R-:W4:Y:S04]  /*0910*/  @P1 LDG.E R27, desc[UR6][R10.64+0xb4] ;  /* 0x0000b4060a1b1981 */ /* 0x000f28000c1e1900 */
[----:B------:R-:W4:Y:S04]  /*0920*/  @P2 LDG.E R29, desc[UR6][R10.64+0xc8] ;  /* 0x0000c8060a1d2981 */ /* 0x000f28000c1e1900 */
[----:B------:R-:W4:Y:S04]  /*0930*/  @P3 LDG.E R19, desc[UR6][R10.64+0xdc] ;  /* 0x0000dc060a133981 */ /* 0x000f28000c1e1900 */
        /* <DEDUP_REMOVED lines=12> */
[----:B------:R-:W-:Y:S01]  /*0a00*/  LOP3.LUT P0, RZ, R20, 0x8000, RZ, 0xc0, !PT ;  /* 0x0000800014ff7812 */ /* 0x000fe2000780c0ff */
[----:B------:R-:W4:Y:S04]  /*0a10*/  @P1 LDG.E R25, desc[UR6][R10.64+0xc0] ;  /* 0x0000c0060a191981 */ /* 0x000f28000c1e1900 */
[----:B------:R-:W4:Y:S01]  /*0a20*/  @P1 LDG.E R20, desc[UR6][R10.64+0xc4] ;  /* 0x0000c4060a141981 */ /* 0x000f22000c1e1900 */
[----:B------:R-:W-:-:S03]  /*0a30*/  @P1 LOP3.LUT R0, R0, R27, RZ, 0x3c, !PT ;  /* 0x0000001b00001212 */ /* 0x000fc600078e3cff */
[----:B------:R-:W4:Y:S01]  /*0a40*/  @P2 LDG.E R27, desc[UR6][R10.64+0xcc] ;  /* 0x0000cc060a1b2981 */ /* 0x000f22000c1e1900 */
[----:B------:R-:W-:-:S03]  /*0a50*/  @P2 LOP3.LUT R0, R0, R29, RZ, 0x3c, !PT ;  /* 0x0000001d00002212 */ /* 0x000fc600078e3cff */
[----:B------:R-:W4:Y:S01]  /*0a60*/  @P6 LDG.E R29, desc[UR6][R10.64+0x118] ;  /* 0x000118060a1d6981 */ /* 0x000f22000c1e1900 */
[----:B------:R-:W-:-:S03]  /*0a70*/  @P3 LOP3.LUT R0, R0, R19, RZ, 0x3c, !PT ;  /* 0x0000001300003212 */ /* 0x000fc600078e3cff */
[----:B------:R-:W4:Y:S01]  /*0a80*/  @P2 LDG.E R19, desc[UR6][R10.64+0xd4] ;  /* 0x0000d4060a132981 */ /* 0x000f22000c1e1900 */
[----:B------:R-:W-:-:S03]  /*0a90*/  @P4 LOP3.LUT R0, R0, R17, RZ, 0x3c, !PT ;  /* 0x0000001100004212 */ /* 0x000fc600078e3cff */
[----:B------:R-:W4:Y:S04]  /*0aa0*/  @P5 LDG.E R17, desc[UR6][R10.64+0x108] ;  /* 0x000108060a115981 */ /* 0x000f28000c1e1900 */
[----:B------:R-:W4:Y:S01]  /*0ab0*/  @P0 LDG.E R26, desc[UR6][R10.64+0x13c] ;  /* 0x00013c060a1a0981 */ /* 0x000f22000c1e1900 */
[----:B--2---:R-:W-:-:S03]  /*0ac0*/  @P1 LOP3.LUT R5, R5, R18, RZ, 0x3c, !PT ;  /* 0x0000001205051212 */ /* 0x004fc600078e3cff */
[----:B------:R-:W2:Y:S01]  /*0ad0*/  @P4 LDG.E R18, desc[UR6][R10.64+0x100] ;  /* 0x000100060a124981 */ /* 0x000ea2000c1e1900 */
[----:B---3--:R-:W-:Y:S02]  /*0ae0*/  @P5 LOP3.LUT R0, R0, R21, RZ, 0x3c, !PT ;  /* 0x0000001500005212 */ /* 0x008fe400078e3cff */
[----:B------:R-:W-:Y:S01]  /*0af0*/  @P2 LOP3.LUT R5, R5, R22, RZ, 0x3c, !PT ;  /* 0x0000001605052212 */ /* 0x000fe200078e3cff */
[----:B------:R-:W3:Y:S01]  /*0b00*/  @P3 LDG.E R21, desc[UR6][R10.64+0xe0] ;  /* 0x0000e0060a153981 */ /* 0x000ee2000c1e1900 */
[----:B----4-:R-:W-:-:S03]  /*0b10*/  @P1 LOP3.LUT R4, R4, R23, RZ, 0x3c, !PT ;  /* 0x0000001704041212 */ /* 0x010fc600078e3cff */
[----:B------:R-:W4:Y:S04]  /*0b20*/  @P3 LDG.E R22, desc[UR6][R10.64+0xec] ;  /* 0x0000ec060a163981 */ /* 0x000f28000c1e1900 */
[----:B------:R-:W2:Y:S01]  /*0b30*/  @P3 LDG.E R23, desc[UR6][R10.64+0xe8] ;  /* 0x0000e8060a173981 */ /* 0x000ea2000c1e1900 */
[----:B------:R-:W-:-:S03]  /*0b40*/  @P1 LOP3.LUT R2, R2, R25, RZ, 0x3c, !PT ;  /* 0x0000001902021212 */ /* 0x000fc600078e3cff */
[----:B------:R-:W2:Y:S01]  /*0b50*/  @P4 LDG.E R25, desc[UR6][R10.64+0xf4] ;  /* 0x0000f4060a194981 */ /* 0x000ea2000c1e1900 */
[----:B------:R-:W-:-:S03]  /*0b60*/  @P1 LOP3.LUT R3, R3, R20, RZ, 0x3c, !PT ;  /* 0x0000001403031212 */ /* 0x000fc600078e3cff */
[----:B------:R-:W2:Y:S01]  /*0b70*/  @P3 LDG.E R20, desc[UR6][R10.64+0xe4] ;  /* 0x0000e4060a143981 */ /* 0x000ea2000c1e1900 */
[----:B------:R-:W-:Y:S02]  /*0b80*/  @P2 LOP3.LUT R4, R4, R27, RZ, 0x3c, !PT ;  /* 0x0000001b04042212 */ /* 0x000fe400078e3cff */
[----:B------:R-:W-:Y:S01]  /*0b90*/  @P2 LOP3.LUT R3, R3, R16, RZ, 0x3c, !PT ;  /* 0x0000001003032212 */ /* 0x000fe200078e3cff */
[----:B------:R-:W2:Y:S04]  /*0ba0*/  @P4 LDG.E R27, desc[UR6][R10.64+0xfc] ;  /* 0x0000fc060a1b4981 */ /* 0x000ea8000c1e1900 */
[----:B------:R-:W2:Y:S01]  /*0bb0*/  @P5 LDG.E R16, desc[UR6][R10.64+0x10c] ;  /* 0x00010c060a105981 */ /* 0x000ea2000c1e1900 */
[----:B------:R-:W-:-:S03]  /*0bc0*/  @P2 LOP3.LUT R2, R2, R19, RZ, 0x3c, !PT ;  /* 0x0000001302022212 */ /* 0x000fc600078e3cff */
[----:B------:R-:W2:Y:S01]  /*0bd0*/  @P5 LDG.E R19, desc[UR6][R10.64+0x110] ;  /* 0x000110060a135981 */ /* 0x000ea2000c1e1900 */
[----:B------:R-:W-:-:S03]  /*0be0*/  @P6 LOP3.LUT R0, R0, R29, RZ, 0x3c, !PT ;  /* 0x0000001d00006212 */ /* 0x000fc600078e3cff */
[----:B------:R-:W2:Y:S01]  /*0bf0*/  @P0 LDG.E R29, desc[UR6][R10.64+0x12c] ;  /* 0x00012c060a1d0981 */ /* 0x000ea2000c1e1900 */
[----:B---3--:R-:W-:-:S03]  /*0c00*/  @P3 LOP3.LUT R4, R4, R21, RZ, 0x3c, !PT ;  /* 0x0000001504043212 */ /* 0x008fc600078e3cff */
[----:B------:R-:W3:Y:S01]  /*0c10*/  @P6 LDG.E R21, desc[UR6][R10.64+0x11c] ;  /* 0x00011c060a156981 */ /* 0x000ee2000c1e1900 */
[----:B----4-:R-:W-:-:S03]  /*0c20*/  @P3 LOP3.LUT R3, R3, R22, RZ, 0x3c, !PT ;  /* 0x0000001603033212 */ /* 0x010fc600078e3cff */
[----:B------:R-:W4:Y:S01]  /*0c30*/  @P6 LDG.E R22, desc[UR6][R10.64+0x128] ;  /* 0x000128060a166981 */ /* 0x000f22000c1e1900 */
[----:B--2---:R-:W-:Y:S02]  /*0c40*/  @P3 LOP3.LUT R2, R2, R23, RZ, 0x3c, !PT ;  /* 0x0000001702023212 */ /* 0x004fe400078e3cff */
[----:B------:R-:W-:Y:S01]  /*0c50*/  @P4 LOP3.LUT R3, R3, R18, RZ, 0x3c, !PT ;  /* 0x0000001203034212 */ /* 0x000fe200078e3cff */
[----:B------:R-:W2:Y:S01]  /*0c60*/  @P6 LDG.E R23, desc[UR6][R10.64+0x124] ;  /* 0x000124060a176981 */ /* 0x000ea2000c1e1900 */
[----:B------:R-:W-:-:S03]  /*0c70*/  @P4 LOP3.LUT R4, R4, R25, RZ, 0x3c, !PT ;  /* 0x0000001904044212 */ /* 0x000fc600078e3cff */
[----:B------:R-:W4:Y:S01]  /*0c80*/  @P6 LDG.E R18, desc[UR6][R10.64+0x120] ;  /* 0x000120060a126981 */ /* 0x000f22000c1e1900 */
[----:B------:R-:W-:-:S03]  /*0c90*/  @P3 LOP3.LUT R5, R5, R20, RZ, 0x3c, !PT ;  /* 0x0000001405053212 */ /* 0x000fc600078e3cff */
[----:B------:R-:W4:Y:S01]  /*0ca0*/  @P5 LDG.E R20, desc[UR6][R10.64+0x114] ;  /* 0x000114060a145981 */ /* 0x000f22000c1e1900 */
[----:B------:R-:W-:Y:S02]  /*0cb0*/  @P4 LOP3.LUT R5, R5, R24, RZ, 0x3c, !PT ;  /* 0x0000001805054212 */ /* 0x000fe400078e3cff */
[----:B------:R-:W-:Y:S01]  /*0cc0*/  @P5 LOP3.LUT R4, R4, R17, RZ, 0x3c, !PT ;  /* 0x0000001104045212 */ /* 0x000fe200078e3cff */
[----:B------:R-:W4:Y:S04]  /*0cd0*/  @P0 LDG.E R24, desc[UR6][R10.64+0x134] ;  /* 0x000134060a180981 */ /* 0x000f28000c1e1900 */
[----:B------:R-:W4:Y:S04]  /*0ce0*/  @P0 LDG.E R17, desc[UR6][R10.64+0x130] ;  /* 0x000130060a110981 */ /* 0x000f28000c1e1900 */
[----:B------:R-:W4:Y:S01]  /*0cf0*/  @P0 LDG.E R25, desc[UR6][R10.64+0x138] ;  /* 0x000138060a190981 */ /* 0x000f22000c1e1900 */
[----:B------:R-:W-:Y:S01]  /*0d00*/  UIADD3 UR4, UPT, UPT, UR4, 0x10, URZ ;  /* 0x0000001004047890 */ /* 0x000fe2000fffe0ff */
[----:B------:R-:W-:-:S03]  /*0d10*/  @P4 LOP3.LUT R2, R2, R27, RZ, 0x3c, !PT ;  /* 0x0000001b02024212 */ /* 0x000fc600078e3cff */
[----:B------:R-:W-:Y:S01]  /*0d20*/  UISETP.NE.AND UP0, UPT, UR4, 0x20, UPT ;  /* 0x000000200400788c */ /* 0x000fe2000bf05270 */
[----:B------:R-:W-:Y:S02]  /*0d30*/  @P5 LOP3.LUT R5, R5, R16, RZ, 0x3c, !PT ;  /* 0x0000001005055212 */ /* 0x000fe400078e3cff */
[----:B------:R-:W-:Y:S02]  /*0d40*/  @P5 LOP3.LUT R2, R2, R19, RZ, 0x3c, !PT ;  /* 0x0000001302025212 */ /* 0x000fe400078e3cff */
[----:B------:R-:W-:Y:S02]  /*0d50*/  @P0 LOP3.LUT R0, R0, R29, RZ, 0x3c, !PT ;  /* 0x0000001d00000212 */ /* 0x000fe400078e3cff */
[----:B---3--:R-:W-:Y:S02]  /*0d60*/  @P6 LOP3.LUT R4, R4, R21, RZ, 0x3c, !PT ;  /* 0x0000001504046212 */ /* 0x008fe400078e3cff */
[----:B--2---:R-:W-:Y:S02]  /*0d70*/  @P6 LOP3.LUT R2, R2, R23, RZ, 0x3c, !PT ;  /* 0x0000001702026212 */ /* 0x004fe400078e3cff */
[----:B----4-:R-:W-:-:S02]  /*0d80*/  @P6 LOP3.LUT R5, R5, R18, RZ, 0x3c, !PT ;  /* 0x0000001205056212 */ /* 0x010fc400078e3cff */
[----:B------:R-:W-:-:S04]  /*0d90*/  @P5 LOP3.LUT R3, R3, R20, RZ, 0x3c, !PT ;  /* 0x0000001403035212 */ /* 0x000fc800078e3cff */
[----:B------:R-:W-:Y:S02]  /*0da0*/  @P6 LOP3.LUT R3, R3, R22, RZ, 0x3c, !PT ;  /* 0x0000001603036212 */ /* 0x000fe400078e3cff */
[----:B------:R-:W-:Y:S02]  /*0db0*/  @P0 LOP3.LUT R5, R5, R24, RZ, 0x3c, !PT ;  /* 0x0000001805050212 */ /* 0x000fe400078e3cff */
[----:B------:R-:W-:Y:S02]  /*0dc0*/  @P0 LOP3.LUT R4, R4, R17, RZ, 0x3c, !PT ;  /* 0x0000001104040212 */ /* 0x000fe400078e3cff */
[----:B------:R-:W-:Y:S02]  /*0dd0*/  @P0 LOP3.LUT R3, R3, R26, RZ, 0x3c, !PT ;  /* 0x0000001a03030212 */ /* 0x000fe400078e3cff */
[----:B------:R-:W-:Y:S01]  /*0de0*/  @P0 LOP3.LUT R2, R2, R25, RZ, 0x3c, !PT ;  /* 0x0000001902020212 */ /* 0x000fe200078e3cff */
[----:B------:R-:W-:Y:S06]  /*0df0*/  BRA.U UP0, `(.L_x_4) ;  /* 0xfffffff500487547 */ /* 0x000fec000b83ffff */
[----:B------:R-:W-:-:S05]  /*0e00*/  VIADD R6, R6, 0x1 ;  /* 0x0000000106067836 */ /* 0x000fca0000000000 */
[----:B------:R-:W-:-:S13]  /*0e10*/  ISETP.NE.AND P0, PT, R6, 0x5, PT ;  /* 0x000000050600780c */ /* 0x000fda0003f05270 */
[----:B------:R-:W-:Y:S05]  /*0e20*/  @P0 BRA `(.L_x_5) ;  /* 0xfffffff400300947 */ /* 0x000fea000383ffff */
[----:B------:R-:W-:Y:S01]  /*0e30*/  LOP3.LUT R6, R12, 0x3, RZ, 0xc0, !PT ;  /* 0x000000030c067812 */ /* 0x000fe200078ec0ff */
[----:B------:R0:W-:Y:S03]  /*0e40*/  STL [R1+0x4], R0 ;  /* 0x0000040001007387 */ /* 0x0001e60000100800 */
[----:B------:R-:W-:Y:S01]  /*0e50*/  ISETP.NE.U32.AND P0, PT, R6, 0x1, PT ;  /* 0x000000010600780c */ /* 0x000fe20003f05070 */
[----:B------:R0:W-:Y:S03]  /*0e60*/  STL.64 [R1+0x8], R4 ;  /* 0x0000080401007387 */ /* 0x0001e60000100a00 */
[----:B------:R-:W-:Y:S01]  /*0e70*/  ISETP.NE.AND.EX P0, PT, RZ, RZ, PT, P0 ;  /* 0x000000ffff00720c */ /* 0x000fe20003f05300 */
[----:B------:R0:W-:-:S12]  /*0e80*/  STL.64 [R1+0x10], R2 ;  /* 0x0000100201007387 */ /* 0x0001d80000100a00 */
[----:B0-----:R-:W-:Y:S05]  /*0e90*/  @!P0 BRA `(.L_x_3) ;  /* 0x0000001800088947 */ /* 0x001fea0003800000 */
[----:B------:R-:W-:Y:S01]  /*0ea0*/  UMOV UR4, URZ ;  /* 0x000000ff00047c82 */ /* 0x000fe20008000000 */
[----:B------:R-:W-:Y:S01]  /*0eb0*/  UMOV UR5, URZ ;  /* 0x000000ff00057c82 */ /* 0x000fe20008000000 */
[----:B------:R-:W-:Y:S02]  /*0ec0*/  IMAD.MOV.U32 R0, RZ, RZ, RZ ;  /* 0x000000ffff007224 */ /* 0x000fe400078e00ff */
[----:B------:R-:W-:Y:S02]  /*0ed0*/  IMAD.MOV.U32 R6, RZ, RZ, RZ ;  /* 0x000000ffff067224 */ /* 0x000fe400078e00ff */
[----:B------:R-:W-:Y:S02]  /*0ee0*/  IMAD.U32 R3, RZ, RZ, UR4 ;  /* 0x00000004ff037e24 */ /* 0x000fe4000f8e00ff */
[----:B------:R-:W-:Y:S02]  /*0ef0*/  IMAD.U32 R2, RZ, RZ, UR5 ;  /* 0x00000005ff027e24 */ /* 0x000fe4000f8e00ff */
[----:B------:R-:W-:-:S02]  /*0f00*/  IMAD.U32 R5, RZ, RZ, UR4 ;  /* 0x00000004ff057e24 */ /* 0x000fc4000f8e00ff */
[----:B------:R-:W-:-:S07]  /*0f10*/  IMAD.U32 R4, RZ, RZ, UR5 ;  /* 0x00000005ff047e24 */ /* 0x000fce000f8e00ff */
.L_x_7:
[----:B------:R-:W-:-:S06]  /*0f20*/  IMAD R14, R6, 0x4, R1 ;  /* 0x00000004060e7824 */ /* 0x000fcc00078e0201 */
[----:B------:R-:W5:Y:S01]  /*0f30*/  LDL R14, [R14+0x4] ;  /* 0x000004000e0e7983 */ /* 0x000f620000100800 */
[----:B------:R-:W-:-:S05]  /*0f40*/  UMOV UR4, URZ ;  /* 0x000000ff00047c82 */ /* 0x000fca0008000000 */
.L_x_6:
        /* <DEDUP_REMOVED lines=183> */
[----:B0-----:R-:W-:Y:S05]  /*1ac0*/  @P0 BRA `(.L_x_3) ;  /* 0x0000000800fc0947 */ /* 0x001fea0003800000 */
        /* <DEDUP_REMOVED lines=8> */
.L_x_9:
[----:B------:R-:W-:-:S06]  /*1b50*/  IMAD R14, R6, 0x4, R1 ;  /* 0x00000004060e7824 */ /* 0x000fcc00078e0201 */
[----:B------:R-:W5:Y:S01]  /*1b60*/  LDL R14, [R14+0x4] ;  /* 0x000004000e0e7983 */ /* 0x000f620000100800 */
[----:B------:R-:W-:-:S05]  /*1b70*/  UMOV UR4, URZ ;  /* 0x000000ff00047c82 */ /* 0x000fca0008000000 */
.L_x_8:
        /* <DEDUP_REMOVED lines=177> */
[----:B------:R0:W-:Y:S04]  /*2690*/  STL [R1+0x4], R0 ;  /* 0x0000040001007387 */ /* 0x0001e80000100800 */
[----:B------:R0:W-:Y:S04]  /*26a0*/  STL.64 [R1+0x8], R4 ;  /* 0x0000080401007387 */ /* 0x0001e80000100a00 */
[----:B------:R0:W-:Y:S02]  /*26b0*/  STL.64 [R1+0x10], R2 ;  /* 0x0000100201007387 */ /* 0x0001e40000100a00 */
.L_x_3:
[----:B------:R-:W-:Y:S05]  /*26c0*/  BSYNC.RECONVERGENT B1 ;  /* 0x0000000000017941 */ /* 0x000fea0003800200 */
.L_x_2:
[C---:B------:R-:W-:Y:S01]  /*26d0*/  ISETP.GT.U32.AND P0, PT, R12.reuse, 0x3, PT ;  /* 0x000000030c00780c */ /* 0x040fe20003f04070 */
[----:B------:R-:W-:Y:S01]  /*26e0*/  VIADD R13, R13, 0x1 ;  /* 0x000000010d0d7836 */ /* 0x000fe20000000000 */
[--C-:B------:R-:W-:Y:S02]  /*26f0*/  SHF.R.U64 R12, R12, 0x2, R15.reuse ;  /* 0x000000020c0c7819 */ /* 0x100fe4000000120f */
[----:B------:R-:W-:Y:S02]  /*2700*/  ISETP.GT.U32.AND.EX P0, PT, R15, RZ, PT, P0 ;  /* 0x000000ff0f00720c */ /* 0x000fe40003f04100 */
[----:B------:R-:W-:-:S11]  /*2710*/  SHF.R.U32.HI R15, RZ, 0x2, R15 ;  /* 0x00000002ff0f7819 */ /* 0x000fd6000001160f */
[----:B------:R-:W-:Y:S05]  /*2720*/  @P0 BRA `(.L_x_10) ;  /* 0xffffffd800c40947 */ /* 0x000fea000383ffff */
.L_x_1:
[----:B------:R-:W-:Y:S05]  /*2730*/  BSYNC.RECONVERGENT B0 ;  /* 0x0000000000007941 */ /* 0x000fea0003800200 */
.L_x_0:
[----:B------:R-:W2:Y:S01]  /*2740*/  LDCU.64 UR4, c[0x0][0x380] ;  /* 0x00007000ff0477ac */ /* 0x000ea20008000a00 */
[----:B-1----:R-:W-:Y:S01]  /*2750*/  SHF.R.S32.HI R8, RZ, 0x1f, R7 ;  /* 0x0000001fff087819 */ /* 0x002fe20000011407 */
[----:B------:R-:W-:-:S03]  /*2760*/  IMAD.SHL.U32 R6, R7, 0x4, RZ ;  /* 0x0000000407067824 */ /* 0x000fc600078e00ff */
[----:B------:R-:W-:Y:S02]  /*2770*/  SHF.L.U64.HI R7, R7, 0x2, R8 ;  /* 0x0000000207077819 */ /* 0x000fe40000010208 */
[----:B--2---:R-:W-:Y:S01]  /*2780*/  IADD3 R8, P0, PT, R6, UR4, RZ ;  /* 0x0000000406087c10 */ /* 0x004fe2000ff1e0ff */
[----:B------:R-:W1:Y:S03]  /*2790*/  LDCU UR4, c[0x0][0x394] ;  /* 0x00007280ff0477ac */ /* 0x000e660008000800 */
[----:B------:R-:W-:-:S05]  /*27a0*/  IADD3.X R9, PT, PT, R7, UR5, RZ, P0, !PT ;  /* 0x0000000507097c10 */ /* 0x000fca00087fe4ff */
[----:B------:R2:W5:Y:S01]  /*27b0*/  LDG.E R8, desc[UR6][R8.64] ;  /* 0x0000000608087981 */ /* 0x000562000c1e1900 */
[----:B-1----:R-:W-:-:S09]  /*27c0*/  UISETP.GE.AND UP0, UPT, UR4, 0x1, UPT ;  /* 0x000000010400788c */ /* 0x002fd2000bf06270 */
[----:B--2---:R-:W-:Y:S05]  /*27d0*/  BRA.U !UP0, `(.L_x_11) ;  /* 0x00000009088c7547 */ /* 0x004fea000b800000 */
[----:B------:R-:W-:Y:S01]  /*27e0*/  UISETP.NE.AND UP0, UPT, UR4, 0x1, UPT ;  /* 0x000000010400788c */ /* 0x000fe2000bf05270 */
[----:B------:R-:W-:-:S08]  /*27f0*/  IMAD.MOV.U32 R10, RZ, RZ, 0x3198c20f ;  /* 0x3198c20fff0a7424 */ /* 0x000fd000078e00ff */
[----:B------:R-:W-:Y:S05]  /*2800*/  BRA.U !UP0, `(.L_x_12) ;  /* 0x0000000508607547 */ /* 0x000fea000b800000 */
[----:B------:R-:W-:Y:S01]  /*2810*/  ULOP3.LUT UR4, UR4, 0x7ffffffe, URZ, 0xc0, !UPT ;  /* 0x7ffffffe04047892 */ /* 0x000fe2000f8ec0ff */
[----:B------:R-:W-:Y:S02]  /*2820*/  IMAD.MOV.U32 R9, RZ, RZ, R2 ;  /* 0x000000ffff097224 */ /* 0x000fe400078e0002 */
[----:B0-----:R-:W-:Y:S01]  /*2830*/  IMAD.MOV.U32 R2, RZ, RZ, 0x31a3d199 ;  /* 0x31a3d199ff027424 */ /* 0x001fe200078e00ff */
[----:B------:R-:W-:-:S12]  /*2840*/  UIADD3 UR4, UPT, UPT, -UR4, URZ, URZ ;  /* 0x000000ff04047290 */ /* 0x000fd8000fffe1ff */
.L_x_17:
[----:B------:R-:W-:Y:S01]  /*2850*/  SHF.R.U32.HI R11, RZ, 0x2, R0 ;  /* 0x00000002ff0b7819 */ /* 0x000fe20000011600 */
[----:B------:R-:W-:Y:S01]  /*2860*/  IMAD.MOV.U32 R13, RZ, RZ, 0x2f800000 ;  /* 0x2f800000ff0d7424 */ /* 0x000fe200078e00ff */
[----:B------:R-:W-:Y:S02]  /*2870*/  BSSY.RECONVERGENT B0, `(.L_x_13) ;  /* 0x0000043000007945 */ /* 0x000fe40003800200 */
[----:B------:R-:W-:Y:S01]  /*2880*/  LOP3.LUT R11, R11, R0, RZ, 0x3c, !PT ;  /* 0x000000000b0b7212 */ /* 0x000fe200078e3cff */
[----:B------:R-:W-:-:S04]  /*2890*/  IMAD.SHL.U32 R0, R3, 0x10, RZ ;  /* 0x0000001003007824 */ /* 0x000fc800078e00ff */
[----:B------:R-:W-:-:S05]  /*28a0*/  IMAD.SHL.U32 R10, R11, 0x2, RZ ;  /* 0x000000020b0a7824 */ /* 0x000fca00078e00ff */
[----:B------:R-:W-:-:S04]  /*28b0*/  LOP3.LUT R0, R11, R10, R0, 0x96, !PT ;  /* 0x0000000a0b007212 */ /* 0x000fc800078e9600 */
[----:B------:R-:W-:-:S04]  /*28c0*/  LOP3.LUT R11, R0, R3, RZ, 0x3c, !PT ;  /* 0x00000003000b7212 */ /* 0x000fc800078e3cff */
[----:B------:R-:W-:-:S04]  /*28d0*/  IADD3 R0, PT, PT, R2, -0x587c5, R11 ;  /* 0xfffa783b02007810 */ /* 0x000fc80007ffe00b */
[----:B------:R-:W-:-:S05]  /*28e0*/  I2FP.F32.U32 R0, R0 ;  /* 0x0000000000007245 */ /* 0x000fca0000201000 */
[----:B------:R-:W-:Y:S01]  /*28f0*/  FFMA R0, R0, R13, 1.1641532182693481445e-10 ;  /* 0x2f00000000007423 */ /* 0x000fe2000000000d */
[----:B------:R-:W-:-:S04]  /*2900*/  IMAD.MOV.U32 R13, RZ, RZ, 0x3e055027 ;  /* 0x3e055027ff0d7424 */ /* 0x000fc800078e00ff */
[----:B------:R-:W-:-:S13]  /*2910*/  FSETP.GEU.AND P0, PT, R0, 1.175494350822287508e-38, PT ;  /* 0x008000000000780b */ /* 0x000fda0003f0e000 */
[----:B------:R-:W-:-:S04]  /*2920*/  @!P0 FMUL R0, R0, 8388608 ;  /* 0x4b00000000008820 */ /* 0x000fc80000400000 */
[----:B------:R-:W-:-:S05]  /*2930*/  VIADD R10, R0, 0xc0d55555 ;  /* 0xc0d55555000a7836 */ /* 0x000fca0000000000 */
[----:B------:R-:W-:-:S05]  /*2940*/  LOP3.LUT R15, R10, 0xff800000, RZ, 0xc0, !PT ;  /* 0xff8000000a0f7812 */ /* 0x000fca00078ec0ff */
[----:B------:R-:W-:Y:S01]  /*2950*/  IMAD.IADD R10, R0, 0x1, -R15 ;  /* 0x00000001000a7824 */ /* 0x000fe200078e0a0f */
[----:B------:R-:W-:-:S03]  /*2960*/  I2FP.F32.S32 R15, R15 ;  /* 0x0000000f000f7245 */ /* 0x000fc60000201400 */
[----:B------:R-:W-:Y:S01]  /*2970*/  FADD R12, R10, -1 ;  /* 0xbf8000000a0c7421 */ /* 0x000fe20000000000 */
[----:B------:R-:W-:Y:S02]  /*2980*/  FSEL R10, RZ, -23, P0 ;  /* 0xc1b80000ff0a7808 */ /* 0x000fe40000000000 */
[----:B------:R-:W-:Y:S01]  /*2990*/  ISETP.GT.U32.AND P0, PT, R0, 0x7f7fffff, PT ;  /* 0x7f7fffff0000780c */ /* 0x000fe20003f04070 */
[C---:B------:R-:W-:Y:S02]  /*29a0*/  FFMA R13, R12.reuse, -R13, 0.14084610342979431152 ;  /* 0x3e1039f60c0d7423 */ /* 0x040fe4000000080d */
[----:B------:R-:W-:Y:S02]  /*29b0*/  FFMA R15, R15, 1.1920928955078125e-07, R10 ;  /* 0x340000000f0f7823 */ /* 0x000fe4000000000a */
[----:B------:R-:W-:-:S04]  /*29c0*/  FFMA R13, R12, R13, -0.12148627638816833496 ;  /* 0xbdf8cdcc0c0d7423 */ /* 0x000fc8000000000d */
[----:B------:R-:W-:-:S04]  /*29d0*/  FFMA R13, R12, R13, 0.13980610668659210205 ;  /* 0x3e0f29550c0d7423 */ /* 0x000fc8000000000d */
[----:B------:R-:W-:-:S04]  /*29e0*/  FFMA R13, R12, R13, -0.16684235632419586182 ;  /* 0xbe2ad8b90c0d7423 */ /* 0x000fc8000000000d */
[----:B------:R-:W-:-:S04]  /*29f0*/  FFMA R13, R12, R13, 0.20012299716472625732 ;  /* 0x3e4ced0b0c0d7423 */ /* 0x000fc8000000000d */
[----:B------:R-:W-:-:S04]  /*2a00*/  FFMA R13, R12, R13, -0.24999669194221496582 ;  /* 0xbe7fff220c0d7423 */ /* 0x000fc8000000000d */
[----:B------:R-:W-:Y:S01]  /*2a10*/  FFMA R17, R12, R13, 0.33333182334899902344 ;  /* 0x3eaaaa780c117423 */ /* 0x000fe2000000000d */
[----:B------:R-:W-:-:S03]  /*2a20*/  SHF.R.U32.HI R13, RZ, 0x2, R4 ;  /* 0x00000002ff0d7819 */ /* 0x000fc60000011604 */
[C---:B------:R-:W-:Y:S01]  /*2a30*/  FFMA R17, R12.reuse, R17, -0.5 ;  /* 0xbf0000000c117423 */ /* 0x040fe20000000011 */
[----:B------:R-:W-:Y:S01]  /*2a40*/  LOP3.LUT R13, R13, R4, RZ, 0x3c, !PT ;  /* 0x000000040d0d7212 */ /* 0x000fe200078e3cff */
[----:B------:R-:W-:Y:S02]  /*2a50*/  IMAD.SHL.U32 R4, R11, 0x10, RZ ;  /* 0x000000100b047824 */ /* 0x000fe400078e00ff */
[C---:B------:R-:W-:Y:S02]  /*2a60*/  FMUL R17, R12.reuse, R17 ;  /* 0x000000110c117220 */ /* 0x040fe40000400000 */
[C---:B------:R-:W-:Y:S02]  /*2a70*/  IMAD.SHL.U32 R10, R13.reuse, 0x2, RZ ;  /* 0x000000020d0a7824 */ /* 0x040fe400078e00ff */
[----:B------:R-:W-:Y:S01]  /*2a80*/  FFMA R12, R12, R17, R12 ;  /* 0x000000110c0c7223 */ /* 0x000fe2000000000c */
[----:B------:R-:W-:Y:S02]  /*2a90*/  IMAD.MOV.U32 R17, RZ, RZ, 0x7f800000 ;  /* 0x7f800000ff117424 */ /* 0x000fe400078e00ff */
[----:B------:R-:W-:Y:S01]  /*2aa0*/  LOP3.LUT R4, R13, R10, R4, 0x96, !PT ;  /* 0x0000000a0d047212 */ /* 0x000fe200078e9604 */
[----:B------:R-:W-:Y:S01]  /*2ab0*/  FFMA R12, R15, 0.69314718246459960938, R12 ;  /* 0x3f3172180f0c7823 */ /* 0x000fe2000000000c */
[C---:B------:R-:W-:Y:S01]  /*2ac0*/  @P0 FFMA R12, R0.reuse, R17, +INF ;  /* 0x7f800000000c0423 */ /* 0x040fe20000000011 */
[----:B------:R-:W-:Y:S01]  /*2ad0*/  FSETP.NEU.AND P0, PT, R0, RZ, PT ;  /* 0x000000ff0000720b */ /* 0x000fe20003f0d000 */
[----:B------:R-:W-:Y:S01]  /*2ae0*/  IMAD.MOV.U32 R15, RZ, RZ, 0x30c90fdb ;  /* 0x30c90fdbff0f7424 */ /* 0x000fe200078e00ff */
[----:B------:R-:W-:Y:S01]  /*2af0*/  LOP3.LUT R13, R4, R11, RZ, 0x3c, !PT ;  /* 0x0000000b040d7212 */ /* 0x000fe200078e3cff */
[----:B------:R-:W-:Y:S01]  /*2b00*/  FMUL R12, R12, -2 ;  /* 0xc00000000c0c7820 */ /* 0x000fe20000400000 */
[----:B------:R-:W-:-:S03]  /*2b10*/  IMAD.MOV.U32 R10, RZ, RZ, R2 ;  /* 0x000000ffff0a7224 */ /* 0x000fc600078e0002 */
[----:B------:R-:W-:Y:S01]  /*2b20*/  IMAD.IADD R0, R13, 0x1, R2 ;  /* 0x000000010d007824 */ /* 0x000fe200078e0202 */
[----:B------:R-:W-:-:S04]  /*2b30*/  FSEL R17, R12, +INF , P0 ;  /* 0x7f8000000c117808 */ /* 0x000fc80000000000 */
[----:B------:R0:W1:Y:S01]  /*2b40*/  MUFU.RSQ R14, R17 ;  /* 0x00000011000e7308 */ /* 0x0000620000001400 */
[----:B------:R-:W-:Y:S01]  /*2b50*/  VIADD R4, R17, 0xf3000000 ;  /* 0xf300000011047836 */ /* 0x000fe20000000000 */
[----:B------:R-:W-:-:S04]  /*2b60*/  I2FP.F32.U32 R0, R0 ;  /* 0x0000000000007245 */ /* 0x000fc80000201000 */
[----:B------:R-:W-:Y:S01]  /*2b70*/  ISETP.GT.U32.AND P0, PT, R4, 0x727fffff, PT ;  /* 0x727fffff0400780c */ /* 0x000fe20003f04070 */
[----:B------:R-:W-:Y:S01]  /*2b80*/  FFMA R12, R0, R15, 7.314590599882819788e-10 ;  /* 0x30490fdb000c7423 */ /* 0x000fe2000000000f */
[----:B------:R-:W-:Y:S02]  /*2b90*/  IMAD.MOV.U32 R0, RZ, RZ, R5 ;  /* 0x000000ffff007224 */ /* 0x000fe400078e0005 */
[----:B------:R-:W-:Y:S02]  /*2ba0*/  IMAD.MOV.U32 R5, RZ, RZ, R3 ;  /* 0x000000ffff057224 */ /* 0x000fe400078e0003 */
[----:B------:R-:W-:Y:S02]  /*2bb0*/  IMAD.MOV.U32 R4, RZ, RZ, R9 ;  /* 0x000000ffff047224 */ /* 0x000fe400078e0009 */
[----:B------:R-:W-:Y:S02]  /*2bc0*/  IMAD.MOV.U32 R9, RZ, RZ, R11 ;  /* 0x000000ffff097224 */ /* 0x000fe400078e000b */
[----:B------:R-:W-:-:S03]  /*2bd0*/  IMAD.MOV.U32 R3, RZ, RZ, R13 ;  /* 0x000000ffff037224 */ /* 0x000fc600078e000d */
[----:B01----:R-:W-:Y:S05]  /*2be0*/  @!P0 BRA `(.L_x_14) ;  /* 0x00000000001c8947 */ /* 0x003fea0003800000 */
[----:B------:R-:W-:Y:S01]  /*2bf0*/  BSSY.RECONVERGENT B1, `(.L_x_15) ;  /* 0x0000004000017945 */ /* 0x000fe20003800200 */
[----:B------:R-:W-:Y:S01]  /*2c00*/  IMAD.MOV.U32 R2, RZ, RZ, R17 ;  /* 0x000000ffff027224 */ /* 0x000fe200078e0011 */
[----:B------:R-:W-:-:S07]  /*2c10*/  MOV R17, 0x2c30 ;  /* 0x00002c3000117802 */ /* 0x000fce0000000f00 */
[----:B-----5:R-:W-:Y:S05]  /*2c20*/  CALL.REL.NOINC `($__internal_0_$__cuda_sm20_sqrt_rn_f32_slowpath) ;  /* 0x00000004008c7944 */ /* 0x020fea0003c00000 */
[----:B------:R-:W-:Y:S05]  /*2c30*/  BSYNC.RECONVERGENT B1 ;  /* 0x0000000000017941 */ /* 0x000fea0003800200 */
.L_x_15:
[----:B------:R-:W-:Y:S01]  /*2c40*/  IMAD.MOV.U32 R2, RZ, RZ, R11 ;  /* 0x000000ffff027224 */ /* 0x000fe200078e000b */
[----:B------:R-:W-:Y:S06]  /*2c50*/  BRA `(.L_x_16) ;  /* 0x0000000000107947 */ /* 0x000fec0003800000 */
.L_x_14:
[----:B------:R-:W-:Y:S01]  /*2c60*/  FMUL.FTZ R2, R17, R14 ;  /* 0x0000000e11027220 */ /* 0x000fe20000410000 */
[----:B------:R-:W-:-:S03]  /*2c70*/  FMUL.FTZ R13, R14, 0.5 ;  /* 0x3f0000000e0d7820 */ /* 0x000fc60000410000 */
[----:B------:R-:W-:-:S04]  /*2c80*/  FFMA R11, -R2, R2, R17 ;  /* 0x00000002020b7223 */ /* 0x000fc80000000111 */
[----:B------:R-:W-:-:S07]  /*2c90*/  FFMA R2, R11, R13, R2 ;  /* 0x0000000d0b027223 */ /* 0x000fce0000000002 */
.L_x_16:
[----:B------:R-:W-:Y:S05]  /*2ca0*/  BSYNC.RECONVERGENT B0 ;  /* 0x0000000000007941 */ /* 0x000fea0003800200 */
.L_x_13:
[----:B------:R-:W-:Y:S01]  /*2cb0*/  FMUL.RZ R12, R12, 0.15915493667125701904 ;  /* 0x3e22f9830c0c7820 */ /* 0x000fe2000040c000 */
[----:B------:R-:W-:Y:S01]  /*2cc0*/  UIADD3 UR4, UPT, UPT, UR4, 0x2, URZ ;  /* 0x0000000204047890 */ /* 0x000fe2000fffe0ff */
[----:B------:R-:W-:Y:S02]  /*2cd0*/  IMAD.MOV.U32 R14, RZ, RZ, 0x3c23d70a ;  /* 0x3c23d70aff0e7424 */ /* 0x000fe400078e00ff */
[----:B------:R-:W0:Y:S01]  /*2ce0*/  MUFU.SIN R11, R12 ;  /* 0x0000000c000b7308 */ /* 0x000e220000000400 */
[----:B------:R-:W-:-:S07]  /*2cf0*/  UISETP.NE.AND UP0, UPT, UR4, URZ, UPT ;  /* 0x000000ff0400728c */ /* 0x000fce000bf05270 */
[----:B------:R-:W1:Y:S01]  /*2d00*/  MUFU.COS R13, R12 ;  /* 0x0000000c000d7308 */ /* 0x000e620000000000 */
[----:B0-----:R-:W-:-:S04]  /*2d10*/  FMUL R11, R11, R2 ;  /* 0x000000020b0b7220 */ /* 0x001fc80000400000 */
[----:B------:R-:W-:Y:S01]  /*2d20*/  FFMA R11, R11, R14, 1 ;  /* 0x3f8000000b0b7423 */ /* 0x000fe2000000000e */
[----:B-1----:R-:W-:-:S03]  /*2d30*/  FMUL R13, R13, R2 ;  /* 0x000000020d0d7220 */ /* 0x002fc60000400000 */
[----:B-----5:R-:W-:Y:S01]  /*2d40*/  FMUL R8, R11, R8 ;  /* 0x000000080b087220 */ /* 0x020fe20000400000 */
[----:B------:R-:W-:Y:S02]  /*2d50*/  VIADD R2, R10, 0xb0f8a ;  /* 0x000b0f8a0a027836 */ /* 0x000fe40000000000 */
[----:B------:R-:W-:-:S04]  /*2d60*/  FFMA R13, R13, R14, 1 ;  /* 0x3f8000000d0d7423 */ /* 0x000fc8000000000e */
[----:B------:R-:W-:Y:S01]  /*2d70*/  FMUL R8, R8, R13 ;  /* 0x0000000d08087220 */ /* 0x000fe20000400000 */
[----:B------:R-:W-:Y:S06]  /*2d80*/  BRA.U UP0, `(.L_x_17) ;  /* 0xfffffff900b07547 */ /* 0x000fec000b83ffff */
.L_x_12:
[----:B------:R-:W1:Y:S02]  /*2d90*/  LDCU UR4, c[0x0][0x394] ;  /* 0x00007280ff0477ac */ /* 0x000e640008000800 */
[----:B-1----:R-:W-:-:S04]  /*2da0*/  ULOP3.LUT UR4, UR4, 0x1, URZ, 0xc0, !UPT ;  /* 0x0000000104047892 */ /* 0x002fc8000f8ec0ff */
[----:B------:R-:W-:-:S09]  /*2db0*/  UISETP.NE.U32.AND UP0, UPT, UR4, 0x1, UPT ;  /* 0x000000010400788c */ /* 0x000fd2000bf05070 */
[----:B------:R-:W-:Y:S05]  /*2dc0*/  BRA.U UP0, `(.L_x_11) ;  /* 0x0000000500107547 */ /* 0x000fea000b800000 */
[----:B0-----:R-:W-:Y:S01]  /*2dd0*/  SHF.R.U32.HI R5, RZ, 0x2, R0 ;  /* 0x00000002ff057819 */ /* 0x001fe20000011600 */
[----:B------:R-:W-:Y:S01]  /*2de0*/  IMAD.MOV.U32 R12, RZ, RZ, 0x3e055027 ;  /* 0x3e055027ff0c7424 */ /* 0x000fe200078e00ff */
[----:B------:R-:W-:Y:S01]  /*2df0*/  BSSY.RECONVERGENT B0, `(.L_x_18) ;  /* 0x000003b000007945 */ /* 0x000fe20003800200 */
[----:B------:R-:W-:Y:S01]  /*2e00*/  IMAD.MOV.U32 R11, RZ, RZ, 0x7f800000 ;  /* 0x7f800000ff0b7424 */ /* 0x000fe200078e00ff */
[----:B------:R-:W-:Y:S01]  /*2e10*/  LOP3.LUT R5, R5, R0, RZ, 0x3c, !PT ;  /* 0x0000000005057212 */ /* 0x000fe200078e3cff */
[----:B------:R-:W-:-:S04]  /*2e20*/  IMAD.SHL.U32 R0, R3, 0x10, RZ ;  /* 0x0000001003007824 */ /* 0x000fc800078e00ff */
[----:B------:R-:W-:-:S05]  /*2e30*/  IMAD.SHL.U32 R2, R5, 0x2, RZ ;  /* 0x0000000205027824 */ /* 0x000fca00078e00ff */
[----:B------:R-:W-:Y:S01]  /*2e40*/  LOP3.LUT R0, R5, R2, R0, 0x96, !PT ;  /* 0x0000000205007212 */ /* 0x000fe200078e9600 */
[----:B------:R-:W-:-:S03]  /*2e50*/  IMAD.MOV.U32 R5, RZ, RZ, 0x2f800000 ;  /* 0x2f800000ff057424 */ /* 0x000fc600078e00ff */
[----:B------:R-:W-:-:S04]  /*2e60*/  LOP3.LUT R3, R0, R3, RZ, 0x3c, !PT ;  /* 0x0000000300037212 */ /* 0x000fc800078e3cff */
[----:B------:R-:W-:-:S04]  /*2e70*/  IADD3 R0, PT, PT, R10, 0x587c5, R3 ;  /* 0x000587c50a007810 */ /* 0x000fc80007ffe003 */
[----:B------:R-:W-:-:S05]  /*2e80*/  I2FP.F32.U32 R0, R0 ;  /* 0x0000000000007245 */ /* 0x000fca0000201000 */
[----:B------:R-:W-:-:S05]  /*2e90*/  FFMA R0, R0, R5, 1.1641532182693481445e-10 ;  /* 0x2f00000000007423 */ /* 0x000fca0000000005 */
[----:B------:R-:W-:-:S13]  /*2ea0*/  FSETP.GEU.AND P0, PT, R0, 1.175494350822287508e-38, PT ;  /* 0x008000000000780b */ /* 0x000fda0003f0e000 */
[----:B------:R-:W-:-:S04]  /*2eb0*/  @!P0 FMUL R0, R0, 8388608 ;  /* 0x4b00000000008820 */ /* 0x000fc80000400000 */
[----:B------:R-:W-:-:S05]  /*2ec0*/  VIADD R2, R0, 0xc0d55555 ;  /* 0xc0d5555500027836 */ /* 0x000fca0000000000 */
[----:B------:R-:W-:-:S05]  /*2ed0*/  LOP3.LUT R5, R2, 0xff800000, RZ, 0xc0, !PT ;  /* 0xff80000002057812 */ /* 0x000fca00078ec0ff */
[----:B------:R-:W-:Y:S01]  /*2ee0*/  IMAD.IADD R2, R0, 0x1, -R5 ;  /* 0x0000000100027824 */ /* 0x000fe200078e0a05 */
[----:B------:R-:W-:-:S03]  /*2ef0*/  I2FP.F32.S32 R5, R5 ;  /* 0x0000000500057245 */ /* 0x000fc60000201400 */
[----:B------:R-:W-:-:S04]  /*2f00*/  FADD R9, R2, -1 ;  /* 0xbf80000002097421 */ /* 0x000fc80000000000 */
[----:B------:R-:W-:-:S04]  /*2f10*/  FFMA R2, R9, -R12, 0.14084610342979431152 ;  /* 0x3e1039f609027423 */ /* 0x000fc8000000080c */
[----:B------:R-:W-:-:S04]  /*2f20*/  FFMA R2, R9, R2, -0.12148627638816833496 ;  /* 0xbdf8cdcc09027423 */ /* 0x000fc80000000002 */
[----:B------:R-:W-:-:S04]  /*2f30*/  FFMA R2, R9, R2, 0.13980610668659210205 ;  /* 0x3e0f295509027423 */ /* 0x000fc80000000002 */
[----:B------:R-:W-:-:S04]  /*2f40*/  FFMA R2, R9, R2, -0.16684235632419586182 ;  /* 0xbe2ad8b909027423 */ /* 0x000fc80000000002 */
[----:B------:R-:W-:-:S04]  /*2f50*/  FFMA R2, R9, R2, 0.20012299716472625732 ;  /* 0x3e4ced0b09027423 */ /* 0x000fc80000000002 */
[----:B------:R-:W-:-:S04]  /*2f60*/  FFMA R2, R9, R2, -0.24999669194221496582 ;  /* 0xbe7fff2209027423 */ /* 0x000fc80000000002 */
[----:B------:R-:W-:-:S04]  /*2f70*/  FFMA R2, R9, R2, 0.33333182334899902344 ;  /* 0x3eaaaa7809027423 */ /* 0x000fc80000000002 */
[C---:B------:R-:W-:Y:S01]  /*2f80*/  FFMA R12, R9.reuse, R2, -0.5 ;  /* 0xbf000000090c7423 */ /* 0x040fe20000000002 */
[----:B------:R-:W-:Y:S02]  /*2f90*/  FSEL R2, RZ, -23, P0 ;  /* 0xc1b80000ff027808 */ /* 0x000fe40000000000 */
[----:B------:R-:W-:Y:S01]  /*2fa0*/  ISETP.GT.U32.AND P0, PT, R0, 0x7f7fffff, PT ;  /* 0x7f7fffff0000780c */ /* 0x000fe20003f04070 */
[----:B------:R-:W-:Y:S02]  /*2fb0*/  FMUL R12, R9, R12 ;  /* 0x0000000c090c7220 */ /* 0x000fe40000400000 */
[----:B------:R-:W-:Y:S01]  /*2fc0*/  FFMA R2, R5, 1.1920928955078125e-07, R2 ;  /* 0x3400000005027823 */ /* 0x000fe20000000002 */
[----:B------:R-:W-:Y:S01]  /*2fd0*/  SHF.R.U32.HI R5, RZ, 0x2, R4 ;  /* 0x00000002ff057819 */ /* 0x000fe20000011604 */
[----:B------:R-:W-:-:S03]  /*2fe0*/  FFMA R9, R9, R12, R9 ;  /* 0x0000000c09097223 */ /* 0x000fc60000000009 */
[----:B------:R-:W-:Y:S01]  /*2ff0*/  LOP3.LUT R5, R5, R4, RZ, 0x3c, !PT ;  /* 0x0000000405057212 */ /* 0x000fe200078e3cff */
[----:B------:R-:W-:Y:S01]  /*3000*/  FFMA R9, R2, 0.69314718246459960938, R9 ;  /* 0x3f31721802097823 */ /* 0x000fe20000000009 */
[----:B------:R-:W-:-:S03]  /*3010*/  IMAD.SHL.U32 R2, R3, 0x10, RZ ;  /* 0x0000001003027824 */ /* 0x000fc600078e00ff */
[C---:B------:R-:W-:Y:S01]  /*3020*/  @P0 FFMA R9, R0.reuse, R11, +INF ;  /* 0x7f80000000090423 */ /* 0x040fe2000000000b */
[----:B------:R-:W-:Y:S01]  /*3030*/  FSETP.NEU.AND P0, PT, R0, RZ, PT ;  /* 0x000000ff0000720b */ /* 0x000fe20003f0d000 */
[----:B------:R-:W-:Y:S02]  /*3040*/  IMAD.SHL.U32 R4, R5, 0x2, RZ ;  /* 0x0000000205047824 */ /* 0x000fe400078e00ff */
[----:B------:R-:W-:-:S03]  /*3050*/  FMUL R9, R9, -2 ;  /* 0xc000000009097820 */ /* 0x000fc60000400000 */
[----:B------:R-:W-:Y:S01]  /*3060*/  LOP3.LUT R2, R5, R4, R2, 0x96, !PT ;  /* 0x0000000405027212 */ /* 0x000fe200078e9602 */
[----:B------:R-:W-:Y:S01]  /*3070*/  IMAD.MOV.U32 R4, RZ, RZ, 0x30c90fdb ;  /* 0x30c90fdbff047424 */ /* 0x000fe200078e00ff */
[----:B------:R-:W-:Y:S02]  /*3080*/  FSEL R9, R9, +INF , P0 ;  /* 0x7f80000009097808 */ /* 0x000fe40000000000 */
[----:B------:R-:W-:Y:S02]  /*3090*/  LOP3.LUT R3, R2, R3, RZ, 0x3c, !PT ;  /* 0x0000000302037212 */ /* 0x000fe400078e3cff */
[----:B------:R0:W1:Y:S01]  /*30a0*/  MUFU.RSQ R2, R9 ;  /* 0x0000000900027308 */ /* 0x0000620000001400 */
[----:B------:R-:W-:Y:S01]  /*30b0*/  VIADD R0, R9, 0xf3000000 ;  /* 0xf300000009007836 */ /* 0x000fe20000000000 */
[----:B------:R-:W-:-:S04]  /*30c0*/  IADD3 R3, PT, PT, R10, 0xb0f8a, R3 ;  /* 0x000b0f8a0a037810 */ /* 0x000fc80007ffe003 */
[----:B------:R-:W-:Y:S02]  /*30d0*/  ISETP.GT.U32.AND P0, PT, R0, 0x727fffff, PT ;  /* 0x727fffff0000780c */ /* 0x000fe40003f04070 */
[----:B------:R-:W-:-:S05]  /*30e0*/  I2FP.F32.U32 R3, R3 ;  /* 0x0000000300037245 */ /* 0x000fca0000201000 */
[----:B------:R-:W-:-:S06]  /*30f0*/  FFMA R4, R3, R4, 7.314590599882819788e-10 ;  /* 0x30490fdb03047423 */ /* 0x000fcc0000000004 */
[----:B01----:R-:W-:Y:S05]  /*3100*/  @!P0 BRA `(.L_x_19) ;  /* 0x0000000000148947 */ /* 0x003fea0003800000 */
[----:B------:R-:W-:Y:S01]  /*3110*/  IMAD.MOV.U32 R2, RZ, RZ, R9 ;  /* 0x000000ffff027224 */ /* 0x000fe200078e0009 */
[----:B------:R-:W-:-:S07]  /*3120*/  MOV R17, 0x3140 ;  /* 0x0000314000117802 */ /* 0x000fce0000000f00 */
[----:B-----5:R-:W-:Y:S05]  /*3130*/  CALL.REL.NOINC `($__internal_0_$__cuda_sm20_sqrt_rn_f32_slowpath) ;  /* 0x0000000000487944 */ /* 0x020fea0003c00000 */
[----:B------:R-:W-:Y:S01]  /*3140*/  IMAD.MOV.U32 R0, RZ, RZ, R11 ;  /* 0x000000ffff007224 */ /* 0x000fe200078e000b */
[----:B------:R-:W-:Y:S06]  /*3150*/  BRA `(.L_x_20) ;  /* 0x0000000000107947 */ /* 0x000fec0003800000 */
.L_x_19:
[----:B------:R-:W-:Y:S01]  /*3160*/  FMUL.FTZ R0, R9, R2 ;  /* 0x0000000209007220 */ /* 0x000fe20000410000 */
[----:B------:R-:W-:-:S03]  /*3170*/  FMUL.FTZ R2, R2, 0.5 ;  /* 0x3f00000002027820 */ /* 0x000fc60000410000 */
[----:B------:R-:W-:-:S04]  /*3180*/  FFMA R3, -R0, R0, R9 ;  /* 0x0000000000037223 */ /* 0x000fc80000000109 */
[----:B------:R-:W-:-:S07]  /*3190*/  FFMA R0, R3, R2, R0 ;  /* 0x0000000203007223 */ /* 0x000fce0000000000 */
.L_x_20:
[----:B------:R-:W-:Y:S05]  /*31a0*/  BSYNC.RECONVERGENT B0 ;  /* 0x0000000000007941 */ /* 0x000fea0003800200 */
.L_x_18:
[----:B------:R-:W-:Y:S01]  /*31b0*/  FMUL.RZ R2, R4, 0.15915493667125701904 ;  /* 0x3e22f98304027820 */ /* 0x000fe2000040c000 */
[----:B------:R-:W-:-:S03]  /*31c0*/  IMAD.MOV.U32 R5, RZ, RZ, 0x3c23d70a ;  /* 0x3c23d70aff057424 */ /* 0x000fc600078e00ff */
[----:B------:R-:W0:Y:S02]  /*31d0*/  MUFU.SIN R3, R2 ;  /* 0x0000000200037308 */ /* 0x000e240000000400 */
[----:B0-----:R-:W-:-:S04]  /*31e0*/  FMUL R0, R3, R0 ;  /* 0x0000000003007220 */ /* 0x001fc80000400000 */
[----:B------:R-:W-:-:S04]  /*31f0*/  FFMA R3, R0, R5, 1 ;  /* 0x3f80000000037423 */ /* 0x000fc80000000005 */
[----:B-----5:R-:W-:-:S07]  /*3200*/  FMUL R8, R8, R3 ;  /* 0x0000000308087220 */ /* 0x020fce0000400000 */
.L_x_11:
[----:B------:R-:W1:Y:S02]  /*3210*/  LDCU.64 UR4, c[0x0][0x388] ;  /* 0x00007100ff0477ac */ /* 0x000e640008000a00 */
[----:B-1----:R-:W-:-:S04]  /*3220*/  IADD3 R6, P0, PT, R6, UR4, RZ ;  /* 0x0000000406067c10 */ /* 0x002fc8000ff1e0ff */
[----:B------:R-:W-:-:S05]  /*3230*/  IADD3.X R7, PT, PT, R7, UR5, RZ, P0, !PT ;  /* 0x0000000507077c10 */ /* 0x000fca00087fe4ff */
[----:B-----5:R-:W-:Y:S01]  /*3240*/  STG.E desc[UR6][R6.64], R8 ;  /* 0x0000000806007986 */ /* 0x020fe2000c101906 */
[----:B------:R-:W-:Y:S05]  /*3250*/  EXIT ;  /* 0x000000000000794d */ /* 0x000fea0003800000 */
        .weak           $__internal_0_$__cuda_sm20_sqrt_rn_f32_slowpath
        .type           $__internal_0_$__cuda_sm20_sqrt_rn_f32_slowpath,@function
        .size           $__internal_0_$__cuda_sm20_sqrt_rn_f32_slowpath,(.L_x_23 - $__internal_0_$__cuda_sm20_sqrt_rn_f32_slowpath)
$__internal_0_$__cuda_sm20_sqrt_rn_f32_slowpath:
[----:B------:R-:W-:-:S13]  /*3260*/  LOP3.LUT P0, RZ, R2, 0x7fffffff, RZ, 0xc0, !PT ;  /* 0x7fffffff02ff7812 */ /* 0x000fda000780c0ff */
[----:B------:R-:W-:Y:S01]  /*3270*/  @!P0 IMAD.MOV.U32 R11, RZ, RZ, R2 ;  /* 0x000000ffff0b8224 */ /* 0x000fe200078e0002 */
[----:B------:R-:W-:Y:S06]  /*3280*/  @!P0 BRA `(.L_x_21) ;  /* 0x0000000000408947 */ /* 0x000fec0003800000 */
[----:B------:R-:W-:-:S13]  /*3290*/  FSETP.GEU.FTZ.AND P0, PT, R2, RZ, PT ;  /* 0x000000ff0200720b */ /* 0x000fda0003f1e000 */
[----:B------:R-:W-:Y:S01]  /*32a0*/  @!P0 IMAD.MOV.U32 R11, RZ, RZ, 0x7fffffff ;  /* 0x7fffffffff0b8424 */ /* 0x000fe200078e00ff */
[----:B------:R-:W-:Y:S06]  /*32b0*/  @!P0 BRA `(.L_x_21) ;  /* 0x0000000000348947 */ /* 0x000fec0003800000 */
[----:B------:R-:W-:-:S13]  /*32c0*/  FSETP.GTU.FTZ.AND P0, PT, |R2|, +INF , PT ;  /* 0x7f8000000200780b */ /* 0x000fda0003f1c200 */
[----:B------:R-:W-:Y:S01]  /*32d0*/  @P0 FADD.FTZ R11, R2, 1 ;  /* 0x3f800000020b0421 */ /* 0x000fe20000010000 */
[----:B------:R-:W-:Y:S06]  /*32e0*/  @P0 BRA `(.L_x_21) ;  /* 0x0000000000280947 */ /* 0x000fec0003800000 */
[----:B------:R-:W-:-:S13]  /*32f0*/  FSETP.NEU.FTZ.AND P0, PT, |R2|, +INF , PT ;  /* 0x7f8000000200780b */ /* 0x000fda0003f1d200 */
[----:B------:R-:W-:-:S04]  /*3300*/  @P0 FFMA R13, R2, 1.84467440737095516160e+19, RZ ;  /* 0x5f800000020d0823 */ /* 0x000fc800000000ff */
[----:B------:R-:W0:Y:S02]  /*3310*/  @P0 MUFU.RSQ R14, R13 ;  /* 0x0000000d000e0308 */ /* 0x000e240000001400 */
[----:B0-----:R-:W-:Y:S01]  /*3320*/  @P0 FMUL.FTZ R16, R13, R14 ;  /* 0x0000000e0d100220 */ /* 0x001fe20000410000 */
[----:B------:R-:W-:-:S03]  /*3330*/  @P0 FMUL.FTZ R14, R14, 0.5 ;  /* 0x3f0000000e0e0820 */ /* 0x000fc60000410000 */
[----:B------:R-:W-:-:S04]  /*3340*/  @P0 FADD.FTZ R11, -R16, -RZ ;  /* 0x800000ff100b0221 */ /* 0x000fc80000010100 */
[----:B------:R-:W-:Y:S01]  /*3350*/  @P0 FFMA R15, R16, R11, R13 ;  /* 0x0000000b100f0223 */ /* 0x000fe2000000000d */
[----:B------:R-:W-:-:S03]  /*3360*/  @!P0 IMAD.MOV.U32 R11, RZ, RZ, R2 ;  /* 0x000000ffff0b8224 */ /* 0x000fc600078e0002 */
[----:B------:R-:W-:-:S04]  /*3370*/  @P0 FFMA R14, R15, R14, R16 ;  /* 0x0000000e0f0e0223 */ /* 0x000fc80000000010 */
[----:B------:R-:W-:-:S07]  /*3380*/  @P0 FMUL.FTZ R11, R14, 2.3283064365386962891e-10 ;  /* 0x2f8000000e0b0820 */ /* 0x000fce0000410000 */
.L_x_21:
[----:B------:R-:W-:Y:S02]  /*3390*/  IMAD.MOV.U32 R14, RZ, RZ, R17 ;  /* 0x000000ffff0e7224 */ /* 0x000fe400078e0011 */
[----:B------:R-:W-:-:S04]  /*33a0*/  IMAD.MOV.U32 R15, RZ, RZ, 0x0 ;  /* 0x00000000ff0f7424 */ /* 0x000fc800078e00ff */
[----:B------:R-:W-:Y:S05]  /*33b0*/  RET.REL.NODEC R14 `(_Z20monte_carlo_simulatePfS_ii) ;  /* 0xffffffcc0e107950 */ /* 0x000fea0003c3ffff */
.L_x_22:
[----:B------:R-:W-:-:S00]  /*33c0*/  BRA `(.L_x_22) ;  /* 0xfffffffc00fc7947 */ /* 0x000fc0000383ffff */
[----:B------:R-:W-:-:S00]  /*33d0*/  NOP ;  /* 0x0000000000007918 */ /* 0x000fc00000000000 */
        /* <DEDUP_REMOVED lines=10> */
.L_x_23:


//--------------------- .nv.global.init           --------------------------
	.section	.nv.global.init,"aw",@progbits
	.align	4
.nv.global.init:
	.type		mrg32k3aM1SubSeq,@object
	.size		mrg32k3aM1SubSeq,(mrg32k3aM2SubSeq - mrg32k3aM1SubSeq)
mrg32k3aM1SubSeq:
        /*0000*/ 	.byte	0x0b, 0xcc, 0xee, 0x04, 0x73, 0x29, 0x8b, 0x6f, 0xf6, 0x53, 0x03, 0xf6, 0x23, 0xf6, 0xea, 0xda
        /* <DEDUP_REMOVED lines=125> */
	.type		mrg32k3aM2SubSeq,@object
	.size		mrg32k3aM2SubSeq,(mrg32k3aM1 - mrg32k3aM2SubSeq)
mrg32k3aM2SubSeq:
        /* <DEDUP_REMOVED lines=126> */
	.type		mrg32k3aM1,@object
	.size		mrg32k3aM1,(mrg32k3aM1Seq - mrg32k3aM1)
mrg32k3aM1:
        /* <DEDUP_REMOVED lines=144> */
	.type		mrg32k3aM1Seq,@object
	.size		mrg32k3aM1Seq,(mrg32k3aM2 - mrg32k3aM1Seq)
mrg32k3aM1Seq:
        /* <DEDUP_REMOVED lines=144> */
	.type		mrg32k3aM2,@object
	.size		mrg32k3aM2,(mrg32k3aM2Seq - mrg32k3aM2)
mrg32k3aM2:
        /* <DEDUP_REMOVED lines=144> */
	.type		mrg32k3aM2Seq,@object
	.size		mrg32k3aM2Seq,(precalc_xorwow_matrix - mrg32k3aM2Seq)
mrg32k3aM2Seq:
        /* <DEDUP_REMOVED lines=144> */
	.type		precalc_xorwow_matrix,@object
	.size		precalc_xorwow_matrix,(precalc_xorwow_offset_matrix - precalc_xorwow_matrix)
precalc_xorwow_matrix:
        /* <DEDUP_REMOVED lines=6400> */
	.type		precalc_xorwow_offset_matrix,@object
	.size		precalc_xorwow_offset_matrix,(.L_1 - precalc_xorwow_offset_matrix)
precalc_xorwow_offset_matrix:
        /* <DEDUP_REMOVED lines=6400> */
.L_1:


//--------------------- .nv.shared.reserved.0     --------------------------
	.section	.nv.shared.reserved.0,"aw",@nobits
	.weak		__nv_reservedSMEM_offset_0_alias
	.size		__nv_reservedSMEM_offset_0_alias, 0, 64
	.other		__nv_reservedSMEM_offset_0_alias,@"STO_CUDA_RESERVED_SHARED STV_DEFAULT"
__nv_reservedSMEM_offset_0_alias:
	.zero		0
	.zero		64


//--------------------- .nv.constant0._Z20monte_carlo_simulatePfS_ii --------------------------
	.section	.nv.constant0._Z20monte_carlo_simulatePfS_ii,"a",@progbits
	.sectionflags	@""
	.align	4
.nv.constant0._Z20monte_carlo_simulatePfS_ii:
	.zero		920


//--------------------- SYMBOLS --------------------------

	.type		.nv.reservedSmem.offset0,@object
	.size		.nv.reservedSmem.offset0,0x4
